//
// Generated by NVIDIA NVVM Compiler
//
// Compiler Build ID: CL-36424714
// Cuda compilation tools, release 13.0, V13.0.88
// Based on NVVM 20.0.0
//

.version 9.0
.target sm_100
.address_size 64

	// .globl	_Z11gostEncryptPyS_
.const .align 4 .b8 gKey[32];
.const .align 2 .b8 gTable[256];
.const .align 1 .b8 gSubTable[256];
.const .align 1 .b8 gAesKey[32];
.const .align 4 .b8 gWords[240];

.visible .entry _Z11gostEncryptPyS_(
	.param .u64 .ptr .align 1 _Z11gostEncryptPyS__param_0,
	.param .u64 .ptr .align 1 _Z11gostEncryptPyS__param_1
)
{
	.reg .pred 	%p<4>;
	.reg .b16 	%rs<7>;
	.reg .b32 	%r<107>;
	.reg .b64 	%rd<75>;

	ld.param.u64 	%rd2, [_Z11gostEncryptPyS__param_0];
	ld.param.u64 	%rd1, [_Z11gostEncryptPyS__param_1];
	cvta.to.global.u64 	%rd3, %rd2;
	mov.u32 	%r13, %ctaid.x;
	mov.u32 	%r14, %ntid.x;
	mov.u32 	%r15, %tid.x;
	mad.lo.s32 	%r1, %r13, %r14, %r15;
	mul.wide.s32 	%rd4, %r1, 8;
	add.s64 	%rd5, %rd3, %rd4;
	ld.global.u64 	%rd6, [%rd5];
	{ .reg .b32 tmp; mov.b64 {tmp, %r105}, %rd6; }
	cvt.u32.u64 	%r106, %rd6;
	mov.b32 	%r103, 0;
	mov.u64 	%rd9, gKey;
	mov.u64 	%rd12, gTable;
	add.s64 	%rd13, %rd12, 224;
	add.s64 	%rd17, %rd12, 192;
	mov.u32 	%r104, %r103;
$L__BB0_1:
	add.s32 	%r16, %r103, 1;
	setp.lt.u32 	%p1, %r16, 25;
	add.s32 	%r17, %r104, -1;
	selp.b32 	%r18, %r103, %r17, %p1;
	shl.b32 	%r19, %r18, 2;
	cvt.u64.u32 	%rd7, %r19;
	and.b64  	%rd8, %rd7, 28;
	add.s64 	%rd10, %rd9, %rd8;
	ld.const.u32 	%r20, [%rd10];
	add.s32 	%r21, %r20, %r106;
	shr.u32 	%r22, %r21, 28;
	mul.wide.u32 	%rd11, %r22, 2;
	add.s64 	%rd14, %rd13, %rd11;
	ld.const.u16 	%r23, [%rd14];
	shr.u32 	%r24, %r21, 23;
	cvt.u64.u32 	%rd15, %r24;
	and.b64  	%rd16, %rd15, 30;
	add.s64 	%rd18, %rd17, %rd16;
	ld.const.u16 	%rs1, [%rd18];
	shl.b32 	%r25, %r23, 8;
	mul.wide.s16 	%r26, %rs1, 16;
	add.s32 	%r27, %r25, %r26;
	shr.u32 	%r28, %r21, 19;
	cvt.u64.u32 	%rd19, %r28;
	and.b64  	%rd20, %rd19, 30;
	add.s64 	%rd21, %rd12, 160;
	add.s64 	%rd22, %rd21, %rd20;
	ld.const.u16 	%r29, [%rd22];
	add.s32 	%r30, %r27, %r29;
	shr.u32 	%r31, %r21, 15;
	cvt.u64.u32 	%rd23, %r31;
	and.b64  	%rd24, %rd23, 30;
	add.s64 	%rd25, %rd12, 128;
	add.s64 	%rd26, %rd25, %rd24;
	ld.const.u16 	%rs2, [%rd26];
	shl.b32 	%r32, %r30, 8;
	mul.wide.s16 	%r33, %rs2, 16;
	add.s32 	%r34, %r32, %r33;
	shr.u32 	%r35, %r21, 11;
	cvt.u64.u32 	%rd27, %r35;
	and.b64  	%rd28, %rd27, 30;
	add.s64 	%rd29, %rd12, 96;
	add.s64 	%rd30, %rd29, %rd28;
	ld.const.s16 	%r36, [%rd30];
	add.s32 	%r37, %r34, %r36;
	shr.u32 	%r38, %r21, 7;
	cvt.u64.u32 	%rd31, %r38;
	and.b64  	%rd32, %rd31, 30;
	add.s64 	%rd33, %rd12, 64;
	add.s64 	%rd34, %rd33, %rd32;
	ld.const.u16 	%rs3, [%rd34];
	shl.b32 	%r39, %r37, 8;
	mul.wide.s16 	%r40, %rs3, 16;
	add.s32 	%r41, %r39, %r40;
	shr.u32 	%r42, %r21, 3;
	cvt.u64.u32 	%rd35, %r42;
	and.b64  	%rd36, %rd35, 30;
	add.s64 	%rd37, %rd12, 32;
	add.s64 	%rd38, %rd37, %rd36;
	ld.const.s16 	%r43, [%rd38];
	add.s32 	%r44, %r41, %r43;
	shl.b32 	%r45, %r44, 4;
	shl.b32 	%r46, %r21, 1;
	cvt.u64.u32 	%rd39, %r46;
	and.b64  	%rd40, %rd39, 30;
	add.s64 	%rd41, %rd12, %rd40;
	ld.const.s16 	%r47, [%rd41];
	add.s32 	%r48, %r45, %r47;
	shf.l.wrap.b32 	%r49, %r48, %r48, 1;
	shf.l.wrap.b32 	%r50, %r49, %r49, 1;
	shf.l.wrap.b32 	%r51, %r50, %r50, 1;
	shf.l.wrap.b32 	%r52, %r51, %r51, 1;
	shf.l.wrap.b32 	%r53, %r52, %r52, 1;
	shf.l.wrap.b32 	%r54, %r53, %r53, 1;
	shf.l.wrap.b32 	%r55, %r54, %r54, 1;
	shf.l.wrap.b32 	%r56, %r55, %r55, 1;
	shf.l.wrap.b32 	%r57, %r56, %r56, 1;
	shf.l.wrap.b32 	%r58, %r57, %r57, 1;
	shf.l.wrap.b32 	%r59, %r58, %r58, 1;
	xor.b32  	%r105, %r59, %r105;
	setp.gt.u32 	%p2, %r16, 23;
	selp.s32 	%r60, -1, 0, %p2;
	xor.b32  	%r61, %r16, %r60;
	shl.b32 	%r62, %r61, 2;
	cvt.u64.u32 	%rd42, %r62;
	and.b64  	%rd43, %rd42, 28;
	add.s64 	%rd44, %rd9, %rd43;
	ld.const.u32 	%r63, [%rd44];
	add.s32 	%r64, %r63, %r105;
	shr.u32 	%r65, %r64, 28;
	mul.wide.u32 	%rd45, %r65, 2;
	add.s64 	%rd46, %rd13, %rd45;
	ld.const.u16 	%r66, [%rd46];
	shr.u32 	%r67, %r64, 23;
	cvt.u64.u32 	%rd47, %r67;
	and.b64  	%rd48, %rd47, 30;
	add.s64 	%rd49, %rd17, %rd48;
	ld.const.u16 	%rs4, [%rd49];
	shl.b32 	%r68, %r66, 8;
	mul.wide.s16 	%r69, %rs4, 16;
	add.s32 	%r70, %r68, %r69;
	shr.u32 	%r71, %r64, 19;
	cvt.u64.u32 	%rd50, %r71;
	and.b64  	%rd51, %rd50, 30;
	add.s64 	%rd52, %rd21, %rd51;
	ld.const.u16 	%r72, [%rd52];
	add.s32 	%r73, %r70, %r72;
	shr.u32 	%r74, %r64, 15;
	cvt.u64.u32 	%rd53, %r74;
	and.b64  	%rd54, %rd53, 30;
	add.s64 	%rd55, %rd25, %rd54;
	ld.const.u16 	%rs5, [%rd55];
	shl.b32 	%r75, %r73, 8;
	mul.wide.s16 	%r76, %rs5, 16;
	add.s32 	%r77, %r75, %r76;
	shr.u32 	%r78, %r64, 11;
	cvt.u64.u32 	%rd56, %r78;
	and.b64  	%rd57, %rd56, 30;
	add.s64 	%rd58, %rd29, %rd57;
	ld.const.s16 	%r79, [%rd58];
	add.s32 	%r80, %r77, %r79;
	shr.u32 	%r81, %r64, 7;
	cvt.u64.u32 	%rd59, %r81;
	and.b64  	%rd60, %rd59, 30;
	add.s64 	%rd61, %rd33, %rd60;
	ld.const.u16 	%rs6, [%rd61];
	shl.b32 	%r82, %r80, 8;
	mul.wide.s16 	%r83, %rs6, 16;
	add.s32 	%r84, %r82, %r83;
	shr.u32 	%r85, %r64, 3;
	cvt.u64.u32 	%rd62, %r85;
	and.b64  	%rd63, %rd62, 30;
	add.s64 	%rd64, %rd37, %rd63;
	ld.const.s16 	%r86, [%rd64];
	add.s32 	%r87, %r84, %r86;
	shl.b32 	%r88, %r87, 4;
	shl.b32 	%r89, %r64, 1;
	cvt.u64.u32 	%rd65, %r89;
	and.b64  	%rd66, %rd65, 30;
	add.s64 	%rd67, %rd12, %rd66;
	ld.const.s16 	%r90, [%rd67];
	add.s32 	%r91, %r88, %r90;
	shf.l.wrap.b32 	%r92, %r91, %r91, 1;
	shf.l.wrap.b32 	%r93, %r92, %r92, 1;
	shf.l.wrap.b32 	%r94, %r93, %r93, 1;
	shf.l.wrap.b32 	%r95, %r94, %r94, 1;
	shf.l.wrap.b32 	%r96, %r95, %r95, 1;
	shf.l.wrap.b32 	%r97, %r96, %r96, 1;
	shf.l.wrap.b32 	%r98, %r97, %r97, 1;
	shf.l.wrap.b32 	%r99, %r98, %r98, 1;
	shf.l.wrap.b32 	%r100, %r99, %r99, 1;
	shf.l.wrap.b32 	%r101, %r100, %r100, 1;
	shf.l.wrap.b32 	%r102, %r101, %r101, 1;
	xor.b32  	%r106, %r102, %r106;
	add.s32 	%r104, %r104, -2;
	add.s32 	%r103, %r103, 2;
	setp.ne.s32 	%p3, %r16, 31;
	@%p3 bra 	$L__BB0_1;
	cvta.to.global.u64 	%rd68, %rd1;
	cvt.u64.u32 	%rd69, %r105;
	shl.b64 	%rd70, %rd69, 32;
	cvt.u64.u32 	%rd71, %r106;
	or.b64  	%rd72, %rd70, %rd71;
	mul.wide.s32 	%rd73, %r1, 8;
	add.s64 	%rd74, %rd68, %rd73;
	st.global.u64 	[%rd74], %rd72;
	ret;

}
	// .globl	_Z14gostDecipheredPyS_
.visible .entry _Z14gostDecipheredPyS_(
	.param .u64 .ptr .align 1 _Z14gostDecipheredPyS__param_0,
	.param .u64 .ptr .align 1 _Z14gostDecipheredPyS__param_1
)
{
	.reg .pred 	%p<4>;
	.reg .b16 	%rs<7>;
	.reg .b32 	%r<107>;
	.reg .b64 	%rd<75>;

	ld.param.u64 	%rd2, [_Z14gostDecipheredPyS__param_0];
	ld.param.u64 	%rd1, [_Z14gostDecipheredPyS__param_1];
	cvta.to.global.u64 	%rd3, %rd2;
	mov.u32 	%r13, %ctaid.x;
	mov.u32 	%r14, %ntid.x;
	mov.u32 	%r15, %tid.x;
	mad.lo.s32 	%r1, %r13, %r14, %r15;
	mul.wide.s32 	%rd4, %r1, 8;
	add.s64 	%rd5, %rd3, %rd4;
	ld.global.u64 	%rd6, [%rd5];
	{ .reg .b32 tmp; mov.b64 {tmp, %r106}, %rd6; }
	cvt.u32.u64 	%r105, %rd6;
	mov.b32 	%r103, 0;
	mov.u64 	%rd9, gKey;
	mov.u64 	%rd12, gTable;
	add.s64 	%rd13, %rd12, 224;
	add.s64 	%rd17, %rd12, 192;
	mov.u32 	%r104, %r103;
$L__BB1_1:
	add.s32 	%r16, %r103, 1;
	setp.lt.u32 	%p1, %r16, 9;
	add.s32 	%r17, %r104, -1;
	selp.b32 	%r18, %r103, %r17, %p1;
	shl.b32 	%r19, %r18, 2;
	cvt.u64.u32 	%rd7, %r19;
	and.b64  	%rd8, %rd7, 28;
	add.s64 	%rd10, %rd9, %rd8;
	ld.const.u32 	%r20, [%rd10];
	add.s32 	%r21, %r20, %r106;
	shr.u32 	%r22, %r21, 28;
	mul.wide.u32 	%rd11, %r22, 2;
	add.s64 	%rd14, %rd13, %rd11;
	ld.const.u16 	%r23, [%rd14];
	shr.u32 	%r24, %r21, 23;
	cvt.u64.u32 	%rd15, %r24;
	and.b64  	%rd16, %rd15, 30;
	add.s64 	%rd18, %rd17, %rd16;
	ld.const.u16 	%rs1, [%rd18];
	shl.b32 	%r25, %r23, 8;
	mul.wide.s16 	%r26, %rs1, 16;
	add.s32 	%r27, %r25, %r26;
	shr.u32 	%r28, %r21, 19;
	cvt.u64.u32 	%rd19, %r28;
	and.b64  	%rd20, %rd19, 30;
	add.s64 	%rd21, %rd12, 160;
	add.s64 	%rd22, %rd21, %rd20;
	ld.const.u16 	%r29, [%rd22];
	add.s32 	%r30, %r27, %r29;
	shr.u32 	%r31, %r21, 15;
	cvt.u64.u32 	%rd23, %r31;
	and.b64  	%rd24, %rd23, 30;
	add.s64 	%rd25, %rd12, 128;
	add.s64 	%rd26, %rd25, %rd24;
	ld.const.u16 	%rs2, [%rd26];
	shl.b32 	%r32, %r30, 8;
	mul.wide.s16 	%r33, %rs2, 16;
	add.s32 	%r34, %r32, %r33;
	shr.u32 	%r35, %r21, 11;
	cvt.u64.u32 	%rd27, %r35;
	and.b64  	%rd28, %rd27, 30;
	add.s64 	%rd29, %rd12, 96;
	add.s64 	%rd30, %rd29, %rd28;
	ld.const.s16 	%r36, [%rd30];
	add.s32 	%r37, %r34, %r36;
	shr.u32 	%r38, %r21, 7;
	cvt.u64.u32 	%rd31, %r38;
	and.b64  	%rd32, %rd31, 30;
	add.s64 	%rd33, %rd12, 64;
	add.s64 	%rd34, %rd33, %rd32;
	ld.const.u16 	%rs3, [%rd34];
	shl.b32 	%r39, %r37, 8;
	mul.wide.s16 	%r40, %rs3, 16;
	add.s32 	%r41, %r39, %r40;
	shr.u32 	%r42, %r21, 3;
	cvt.u64.u32 	%rd35, %r42;
	and.b64  	%rd36, %rd35, 30;
	add.s64 	%rd37, %rd12, 32;
	add.s64 	%rd38, %rd37, %rd36;
	ld.const.s16 	%r43, [%rd38];
	add.s32 	%r44, %r41, %r43;
	shl.b32 	%r45, %r44, 4;
	shl.b32 	%r46, %r21, 1;
	cvt.u64.u32 	%rd39, %r46;
	and.b64  	%rd40, %rd39, 30;
	add.s64 	%rd41, %rd12, %rd40;
	ld.const.s16 	%r47, [%rd41];
	add.s32 	%r48, %r45, %r47;
	shf.l.wrap.b32 	%r49, %r48, %r48, 1;
	shf.l.wrap.b32 	%r50, %r49, %r49, 1;
	shf.l.wrap.b32 	%r51, %r50, %r50, 1;
	shf.l.wrap.b32 	%r52, %r51, %r51, 1;
	shf.l.wrap.b32 	%r53, %r52, %r52, 1;
	shf.l.wrap.b32 	%r54, %r53, %r53, 1;
	shf.l.wrap.b32 	%r55, %r54, %r54, 1;
	shf.l.wrap.b32 	%r56, %r55, %r55, 1;
	shf.l.wrap.b32 	%r57, %r56, %r56, 1;
	shf.l.wrap.b32 	%r58, %r57, %r57, 1;
	shf.l.wrap.b32 	%r59, %r58, %r58, 1;
	xor.b32  	%r105, %r59, %r105;
	setp.gt.u32 	%p2, %r16, 7;
	selp.s32 	%r60, -1, 0, %p2;
	xor.b32  	%r61, %r16, %r60;
	shl.b32 	%r62, %r61, 2;
	cvt.u64.u32 	%rd42, %r62;
	and.b64  	%rd43, %rd42, 28;
	add.s64 	%rd44, %rd9, %rd43;
	ld.const.u32 	%r63, [%rd44];
	add.s32 	%r64, %r63, %r105;
	shr.u32 	%r65, %r64, 28;
	mul.wide.u32 	%rd45, %r65, 2;
	add.s64 	%rd46, %rd13, %rd45;
	ld.const.u16 	%r66, [%rd46];
	shr.u32 	%r67, %r64, 23;
	cvt.u64.u32 	%rd47, %r67;
	and.b64  	%rd48, %rd47, 30;
	add.s64 	%rd49, %rd17, %rd48;
	ld.const.u16 	%rs4, [%rd49];
	shl.b32 	%r68, %r66, 8;
	mul.wide.s16 	%r69, %rs4, 16;
	add.s32 	%r70, %r68, %r69;
	shr.u32 	%r71, %r64, 19;
	cvt.u64.u32 	%rd50, %r71;
	and.b64  	%rd51, %rd50, 30;
	add.s64 	%rd52, %rd21, %rd51;
	ld.const.u16 	%r72, [%rd52];
	add.s32 	%r73, %r70, %r72;
	shr.u32 	%r74, %r64, 15;
	cvt.u64.u32 	%rd53, %r74;
	and.b64  	%rd54, %rd53, 30;
	add.s64 	%rd55, %rd25, %rd54;
	ld.const.u16 	%rs5, [%rd55];
	shl.b32 	%r75, %r73, 8;
	mul.wide.s16 	%r76, %rs5, 16;
	add.s32 	%r77, %r75, %r76;
	shr.u32 	%r78, %r64, 11;
	cvt.u64.u32 	%rd56, %r78;
	and.b64  	%rd57, %rd56, 30;
	add.s64 	%rd58, %rd29, %rd57;
	ld.const.s16 	%r79, [%rd58];
	add.s32 	%r80, %r77, %r79;
	shr.u32 	%r81, %r64, 7;
	cvt.u64.u32 	%rd59, %r81;
	and.b64  	%rd60, %rd59, 30;
	add.s64 	%rd61, %rd33, %rd60;
	ld.const.u16 	%rs6, [%rd61];
	shl.b32 	%r82, %r80, 8;
	mul.wide.s16 	%r83, %rs6, 16;
	add.s32 	%r84, %r82, %r83;
	shr.u32 	%r85, %r64, 3;
	cvt.u64.u32 	%rd62, %r85;
	and.b64  	%rd63, %rd62, 30;
	add.s64 	%rd64, %rd37, %rd63;
	ld.const.s16 	%r86, [%rd64];
	add.s32 	%r87, %r84, %r86;
	shl.b32 	%r88, %r87, 4;
	shl.b32 	%r89, %r64, 1;
	cvt.u64.u32 	%rd65, %r89;
	and.b64  	%rd66, %rd65, 30;
	add.s64 	%rd67, %rd12, %rd66;
	ld.const.s16 	%r90, [%rd67];
	add.s32 	%r91, %r88, %r90;
	shf.l.wrap.b32 	%r92, %r91, %r91, 1;
	shf.l.wrap.b32 	%r93, %r92, %r92, 1;
	shf.l.wrap.b32 	%r94, %r93, %r93, 1;
	shf.l.wrap.b32 	%r95, %r94, %r94, 1;
	shf.l.wrap.b32 	%r96, %r95, %r95, 1;
	shf.l.wrap.b32 	%r97, %r96, %r96, 1;
	shf.l.wrap.b32 	%r98, %r97, %r97, 1;
	shf.l.wrap.b32 	%r99, %r98, %r98, 1;
	shf.l.wrap.b32 	%r100, %r99, %r99, 1;
	shf.l.wrap.b32 	%r101, %r100, %r100, 1;
	shf.l.wrap.b32 	%r102, %r101, %r101, 1;
	xor.b32  	%r106, %r102, %r106;
	add.s32 	%r104, %r104, -2;
	add.s32 	%r103, %r103, 2;
	setp.ne.s32 	%p3, %r16, 31;
	@%p3 bra 	$L__BB1_1;
	cvta.to.global.u64 	%rd68, %rd1;
	cvt.u64.u32 	%rd69, %r106;
	shl.b64 	%rd70, %rd69, 32;
	cvt.u64.u32 	%rd71, %r105;
	or.b64  	%rd72, %rd70, %rd71;
	mul.wide.s32 	%rd73, %r1, 8;
	add.s64 	%rd74, %rd68, %rd73;
	st.global.u64 	[%rd74], %rd72;
	ret;

}
	// .globl	_Z10aesEncryptP4nodeS0_i
.visible .entry _Z10aesEncryptP4nodeS0_i(
	.param .u64 .ptr .align 1 _Z10aesEncryptP4nodeS0_i_param_0,
	.param .u64 .ptr .align 1 _Z10aesEncryptP4nodeS0_i_param_1,
	.param .u32 _Z10aesEncryptP4nodeS0_i_param_2
)
{
	.reg .pred 	%p<36>;
	.reg .b16 	%rs<357>;
	.reg .b32 	%r<128>;
	.reg .b64 	%rd<66>;

	ld.param.u64 	%rd1, [_Z10aesEncryptP4nodeS0_i_param_0];
	ld.param.u32 	%r7, [_Z10aesEncryptP4nodeS0_i_param_2];
	cvta.to.global.u64 	%rd3, %rd1;
	mov.u32 	%r8, %ntid.x;
	mov.u32 	%r9, %ctaid.x;
	mov.u32 	%r10, %tid.x;
	mad.lo.s32 	%r1, %r8, %r9, %r10;
	mul.wide.s32 	%rd4, %r1, 16;
	add.s64 	%rd5, %rd3, %rd4;
	ld.global.u8 	%r11, [%rd5+12];
	shl.b32 	%r12, %r11, 24;
	ld.global.u8 	%r13, [%rd5+8];
	shl.b32 	%r14, %r13, 16;
	or.b32  	%r15, %r14, %r12;
	ld.global.u8 	%rs175, [%rd5+4];
	mul.wide.u16 	%r16, %rs175, 256;
	or.b32  	%r17, %r16, %r15;
	ld.global.u8 	%r18, [%rd5];
	or.b32  	%r19, %r17, %r18;
	ld.const.u32 	%r20, [gWords];
	xor.b32  	%r21, %r20, %r19;
	cvt.u16.u32 	%rs308, %r21;
	st.global.u8 	[%rd5], %rs308;
	shr.u32 	%r22, %r21, 8;
	cvt.u16.u32 	%rs304, %r22;
	st.global.u8 	[%rd5+4], %rs304;
	{ .reg .b16 tmp; mov.b32 {tmp, %rs300}, %r21; }
	st.global.u8 	[%rd5+8], %rs300;
	shr.u32 	%r23, %r21, 24;
	cvt.u16.u32 	%rs296, %r23;
	st.global.u8 	[%rd5+12], %rs296;
	ld.global.u8 	%r24, [%rd5+13];
	shl.b32 	%r25, %r24, 24;
	ld.global.u8 	%r26, [%rd5+9];
	shl.b32 	%r27, %r26, 16;
	or.b32  	%r28, %r27, %r25;
	ld.global.u8 	%rs176, [%rd5+5];
	mul.wide.u16 	%r29, %rs176, 256;
	or.b32  	%r30, %r29, %r28;
	ld.global.u8 	%r31, [%rd5+1];
	or.b32  	%r32, %r30, %r31;
	ld.const.u32 	%r33, [gWords+4];
	xor.b32  	%r34, %r33, %r32;
	cvt.u16.u32 	%rs307, %r34;
	st.global.u8 	[%rd5+1], %r34;
	shr.u32 	%r35, %r34, 8;
	cvt.u16.u32 	%rs303, %r35;
	st.global.u8 	[%rd5+5], %r35;
	shr.u32 	%r36, %r34, 16;
	{ .reg .b16 tmp; mov.b32 {tmp, %rs299}, %r34; }
	st.global.u8 	[%rd5+9], %r36;
	shr.u32 	%r37, %r34, 24;
	cvt.u16.u32 	%rs295, %r37;
	st.global.u8 	[%rd5+13], %r37;
	ld.global.u8 	%r38, [%rd5+14];
	shl.b32 	%r39, %r38, 24;
	ld.global.u8 	%r40, [%rd5+10];
	shl.b32 	%r41, %r40, 16;
	or.b32  	%r42, %r41, %r39;
	ld.global.u8 	%rs177, [%rd5+6];
	mul.wide.u16 	%r43, %rs177, 256;
	or.b32  	%r44, %r43, %r42;
	ld.global.u8 	%r45, [%rd5+2];
	or.b32  	%r46, %r44, %r45;
	ld.const.u32 	%r47, [gWords+8];
	xor.b32  	%r48, %r47, %r46;
	cvt.u16.u32 	%rs306, %r48;
	st.global.u8 	[%rd5+2], %r48;
	shr.u32 	%r49, %r48, 8;
	cvt.u16.u32 	%rs302, %r49;
	st.global.u8 	[%rd5+6], %r49;
	shr.u32 	%r50, %r48, 16;
	{ .reg .b16 tmp; mov.b32 {tmp, %rs298}, %r48; }
	st.global.u8 	[%rd5+10], %r50;
	shr.u32 	%r51, %r48, 24;
	cvt.u16.u32 	%rs294, %r51;
	st.global.u8 	[%rd5+14], %r51;
	ld.global.u8 	%r52, [%rd5+15];
	shl.b32 	%r53, %r52, 24;
	ld.global.u8 	%r54, [%rd5+11];
	shl.b32 	%r55, %r54, 16;
	or.b32  	%r56, %r55, %r53;
	ld.global.u8 	%rs178, [%rd5+7];
	mul.wide.u16 	%r57, %rs178, 256;
	or.b32  	%r58, %r57, %r56;
	ld.global.u8 	%r59, [%rd5+3];
	or.b32  	%r60, %r58, %r59;
	ld.const.u32 	%r61, [gWords+12];
	xor.b32  	%r62, %r61, %r60;
	cvt.u16.u32 	%rs305, %r62;
	st.global.u8 	[%rd5+3], %rs305;
	shr.u32 	%r63, %r62, 8;
	cvt.u16.u32 	%rs301, %r63;
	st.global.u8 	[%rd5+7], %rs301;
	{ .reg .b16 tmp; mov.b32 {tmp, %rs297}, %r62; }
	st.global.u8 	[%rd5+11], %rs297;
	shr.u32 	%r64, %r62, 24;
	cvt.u16.u32 	%rs293, %r64;
	st.global.u8 	[%rd5+15], %rs293;
	setp.lt.s32 	%p1, %r7, 1;
	@%p1 bra 	$L__BB2_54;
	neg.s32 	%r126, %r7;
	mov.b32 	%r127, 0;
	mov.u64 	%rd8, gSubTable;
	mov.u64 	%rd56, gWords;
$L__BB2_2:
	cvt.u64.u16 	%rd6, %rs308;
	and.b64  	%rd7, %rd6, 255;
	add.s64 	%rd9, %rd8, %rd7;
	ld.const.s8 	%rs337, [%rd9];
	cvt.u64.u16 	%rd10, %rs307;
	and.b64  	%rd11, %rd10, 255;
	add.s64 	%rd12, %rd8, %rd11;
	ld.const.s8 	%rs333, [%rd12];
	cvt.u64.u16 	%rd13, %rs306;
	and.b64  	%rd14, %rd13, 255;
	add.s64 	%rd15, %rd8, %rd14;
	ld.const.s8 	%rs329, [%rd15];
	cvt.u64.u16 	%rd16, %rs305;
	and.b64  	%rd17, %rd16, 255;
	add.s64 	%rd18, %rd8, %rd17;
	ld.const.s8 	%rs325, [%rd18];
	cvt.u64.u16 	%rd19, %rs304;
	and.b64  	%rd20, %rd19, 255;
	add.s64 	%rd21, %rd8, %rd20;
	ld.const.s8 	%rs326, [%rd21];
	cvt.u64.u16 	%rd22, %rs303;
	and.b64  	%rd23, %rd22, 255;
	add.s64 	%rd24, %rd8, %rd23;
	ld.const.s8 	%rs338, [%rd24];
	cvt.u64.u16 	%rd25, %rs302;
	and.b64  	%rd26, %rd25, 255;
	add.s64 	%rd27, %rd8, %rd26;
	ld.const.s8 	%rs334, [%rd27];
	cvt.u64.u16 	%rd28, %rs301;
	and.b64  	%rd29, %rd28, 255;
	add.s64 	%rd30, %rd8, %rd29;
	ld.const.s8 	%rs330, [%rd30];
	cvt.u64.u16 	%rd31, %rs300;
	and.b64  	%rd32, %rd31, 255;
	add.s64 	%rd33, %rd8, %rd32;
	ld.const.s8 	%rs331, [%rd33];
	cvt.u64.u16 	%rd34, %rs299;
	and.b64  	%rd35, %rd34, 255;
	add.s64 	%rd36, %rd8, %rd35;
	ld.const.s8 	%rs327, [%rd36];
	cvt.u64.u16 	%rd37, %rs298;
	and.b64  	%rd38, %rd37, 255;
	add.s64 	%rd39, %rd8, %rd38;
	ld.const.s8 	%rs339, [%rd39];
	cvt.u64.u16 	%rd40, %rs297;
	and.b64  	%rd41, %rd40, 255;
	add.s64 	%rd42, %rd8, %rd41;
	ld.const.s8 	%rs335, [%rd42];
	cvt.u64.u16 	%rd43, %rs296;
	and.b64  	%rd44, %rd43, 255;
	add.s64 	%rd45, %rd8, %rd44;
	ld.const.s8 	%rs336, [%rd45];
	cvt.u64.u16 	%rd46, %rs295;
	and.b64  	%rd47, %rd46, 255;
	add.s64 	%rd48, %rd8, %rd47;
	ld.const.s8 	%rs332, [%rd48];
	cvt.u64.u16 	%rd49, %rs294;
	and.b64  	%rd50, %rd49, 255;
	add.s64 	%rd51, %rd8, %rd50;
	ld.const.s8 	%rs328, [%rd51];
	cvt.u64.u16 	%rd52, %rs293;
	and.b64  	%rd53, %rd52, 255;
	add.s64 	%rd54, %rd8, %rd53;
	ld.const.s8 	%rs340, [%rd54];
	setp.eq.s32 	%p2, %r126, -1;
	@%p2 bra 	$L__BB2_52;
	shl.b16 	%rs49, %rs337, 1;
	setp.gt.s16 	%p3, %rs338, -1;
	@%p3 bra 	$L__BB2_5;
	shl.b16 	%rs179, %rs338, 1;
	xor.b16  	%rs180, %rs338, %rs179;
	xor.b16  	%rs309, %rs180, 27;
	bra.uni 	$L__BB2_6;
$L__BB2_5:
	shl.b16 	%rs181, %rs338, 1;
	xor.b16  	%rs309, %rs181, %rs338;
$L__BB2_6:
	setp.lt.s16 	%p4, %rs337, 0;
	xor.b16  	%rs182, %rs49, 27;
	selp.b16 	%rs183, %rs182, %rs49, %p4;
	xor.b16  	%rs184, %rs183, %rs309;
	xor.b16  	%rs53, %rs184, %rs339;
	setp.gt.s16 	%p5, %rs339, -1;
	@%p5 bra 	$L__BB2_8;
	shl.b16 	%rs185, %rs339, 1;
	xor.b16  	%rs186, %rs339, %rs185;
	xor.b16  	%rs310, %rs186, 27;
	bra.uni 	$L__BB2_9;
$L__BB2_8:
	shl.b16 	%rs187, %rs339, 1;
	xor.b16  	%rs310, %rs187, %rs339;
$L__BB2_9:
	shl.b16 	%rs188, %rs338, 1;
	setp.lt.s16 	%p6, %rs338, 0;
	xor.b16  	%rs189, %rs188, 27;
	selp.b16 	%rs190, %rs189, %rs188, %p6;
	xor.b16  	%rs191, %rs190, %rs310;
	xor.b16  	%rs57, %rs191, %rs337;
	setp.gt.s16 	%p7, %rs340, -1;
	@%p7 bra 	$L__BB2_11;
	shl.b16 	%rs192, %rs340, 1;
	xor.b16  	%rs193, %rs340, %rs192;
	xor.b16  	%rs311, %rs193, 27;
	bra.uni 	$L__BB2_12;
$L__BB2_11:
	shl.b16 	%rs194, %rs340, 1;
	xor.b16  	%rs311, %rs194, %rs340;
$L__BB2_12:
	shl.b16 	%rs195, %rs339, 1;
	setp.lt.s16 	%p8, %rs339, 0;
	xor.b16  	%rs196, %rs195, 27;
	selp.b16 	%rs197, %rs196, %rs195, %p8;
	xor.b16  	%rs198, %rs197, %rs311;
	xor.b16  	%rs61, %rs198, %rs338;
	setp.gt.s16 	%p9, %rs337, -1;
	@%p9 bra 	$L__BB2_14;
	xor.b16  	%rs199, %rs337, %rs49;
	xor.b16  	%rs312, %rs199, 27;
	bra.uni 	$L__BB2_15;
$L__BB2_14:
	xor.b16  	%rs312, %rs49, %rs337;
$L__BB2_15:
	shl.b16 	%rs200, %rs340, 1;
	xor.b16  	%rs201, %rs200, 27;
	setp.lt.s16 	%p10, %rs340, 0;
	selp.b16 	%rs202, %rs201, %rs200, %p10;
	xor.b16  	%rs203, %rs312, %rs202;
	xor.b16  	%rs204, %rs203, %rs338;
	xor.b16  	%rs65, %rs204, %rs339;
	shl.b16 	%rs66, %rs333, 1;
	setp.gt.s16 	%p11, %rs334, -1;
	@%p11 bra 	$L__BB2_17;
	shl.b16 	%rs205, %rs334, 1;
	xor.b16  	%rs206, %rs334, %rs205;
	xor.b16  	%rs313, %rs206, 27;
	bra.uni 	$L__BB2_18;
$L__BB2_17:
	shl.b16 	%rs207, %rs334, 1;
	xor.b16  	%rs313, %rs207, %rs334;
$L__BB2_18:
	setp.lt.s16 	%p12, %rs333, 0;
	xor.b16  	%rs208, %rs66, 27;
	selp.b16 	%rs209, %rs208, %rs66, %p12;
	xor.b16  	%rs210, %rs209, %rs313;
	xor.b16  	%rs70, %rs210, %rs335;
	setp.gt.s16 	%p13, %rs335, -1;
	@%p13 bra 	$L__BB2_20;
	shl.b16 	%rs211, %rs335, 1;
	xor.b16  	%rs212, %rs335, %rs211;
	xor.b16  	%rs314, %rs212, 27;
	bra.uni 	$L__BB2_21;
$L__BB2_20:
	shl.b16 	%rs213, %rs335, 1;
	xor.b16  	%rs314, %rs213, %rs335;
$L__BB2_21:
	shl.b16 	%rs214, %rs334, 1;
	setp.lt.s16 	%p14, %rs334, 0;
	xor.b16  	%rs215, %rs214, 27;
	selp.b16 	%rs216, %rs215, %rs214, %p14;
	xor.b16  	%rs217, %rs216, %rs314;
	xor.b16  	%rs74, %rs217, %rs333;
	setp.gt.s16 	%p15, %rs336, -1;
	@%p15 bra 	$L__BB2_23;
	shl.b16 	%rs218, %rs336, 1;
	xor.b16  	%rs219, %rs336, %rs218;
	xor.b16  	%rs315, %rs219, 27;
	bra.uni 	$L__BB2_24;
$L__BB2_23:
	shl.b16 	%rs220, %rs336, 1;
	xor.b16  	%rs315, %rs220, %rs336;
$L__BB2_24:
	shl.b16 	%rs221, %rs335, 1;
	setp.lt.s16 	%p16, %rs335, 0;
	xor.b16  	%rs222, %rs221, 27;
	selp.b16 	%rs223, %rs222, %rs221, %p16;
	xor.b16  	%rs224, %rs223, %rs315;
	xor.b16  	%rs78, %rs224, %rs334;
	setp.gt.s16 	%p17, %rs333, -1;
	@%p17 bra 	$L__BB2_26;
	xor.b16  	%rs225, %rs333, %rs66;
	xor.b16  	%rs316, %rs225, 27;
	bra.uni 	$L__BB2_27;
$L__BB2_26:
	xor.b16  	%rs316, %rs66, %rs333;
$L__BB2_27:
	shl.b16 	%rs226, %rs336, 1;
	xor.b16  	%rs227, %rs226, 27;
	setp.lt.s16 	%p18, %rs336, 0;
	selp.b16 	%rs228, %rs227, %rs226, %p18;
	xor.b16  	%rs229, %rs316, %rs228;
	xor.b16  	%rs230, %rs229, %rs334;
	xor.b16  	%rs82, %rs230, %rs335;
	setp.gt.s16 	%p19, %rs330, -1;
	@%p19 bra 	$L__BB2_29;
	shl.b16 	%rs231, %rs330, 1;
	xor.b16  	%rs232, %rs330, %rs231;
	xor.b16  	%rs317, %rs232, 27;
	bra.uni 	$L__BB2_30;
$L__BB2_29:
	shl.b16 	%rs233, %rs330, 1;
	xor.b16  	%rs317, %rs233, %rs330;
$L__BB2_30:
	setp.lt.s16 	%p20, %rs329, 0;
	shl.b16 	%rs234, %rs329, 1;
	xor.b16  	%rs235, %rs234, 27;
	selp.b16 	%rs236, %rs235, %rs234, %p20;
	xor.b16  	%rs237, %rs236, %rs317;
	xor.b16  	%rs86, %rs237, %rs331;
	setp.gt.s16 	%p21, %rs331, -1;
	@%p21 bra 	$L__BB2_32;
	shl.b16 	%rs238, %rs331, 1;
	xor.b16  	%rs239, %rs331, %rs238;
	xor.b16  	%rs318, %rs239, 27;
	bra.uni 	$L__BB2_33;
$L__BB2_32:
	shl.b16 	%rs240, %rs331, 1;
	xor.b16  	%rs318, %rs240, %rs331;
$L__BB2_33:
	shl.b16 	%rs241, %rs330, 1;
	setp.lt.s16 	%p22, %rs330, 0;
	xor.b16  	%rs242, %rs241, 27;
	selp.b16 	%rs243, %rs242, %rs241, %p22;
	xor.b16  	%rs244, %rs243, %rs318;
	xor.b16  	%rs90, %rs244, %rs329;
	setp.gt.s16 	%p23, %rs332, -1;
	@%p23 bra 	$L__BB2_35;
	shl.b16 	%rs245, %rs332, 1;
	xor.b16  	%rs246, %rs332, %rs245;
	xor.b16  	%rs319, %rs246, 27;
	bra.uni 	$L__BB2_36;
$L__BB2_35:
	shl.b16 	%rs247, %rs332, 1;
	xor.b16  	%rs319, %rs247, %rs332;
$L__BB2_36:
	shl.b16 	%rs248, %rs331, 1;
	setp.lt.s16 	%p24, %rs331, 0;
	xor.b16  	%rs249, %rs248, 27;
	selp.b16 	%rs250, %rs249, %rs248, %p24;
	xor.b16  	%rs251, %rs250, %rs319;
	xor.b16  	%rs94, %rs251, %rs330;
	setp.gt.s16 	%p25, %rs329, -1;
	@%p25 bra 	$L__BB2_38;
	shl.b16 	%rs252, %rs329, 1;
	xor.b16  	%rs253, %rs329, %rs252;
	xor.b16  	%rs320, %rs253, 27;
	bra.uni 	$L__BB2_39;
$L__BB2_38:
	shl.b16 	%rs254, %rs329, 1;
	xor.b16  	%rs320, %rs254, %rs329;
$L__BB2_39:
	shl.b16 	%rs255, %rs332, 1;
	xor.b16  	%rs256, %rs255, 27;
	setp.lt.s16 	%p26, %rs332, 0;
	selp.b16 	%rs257, %rs256, %rs255, %p26;
	xor.b16  	%rs258, %rs320, %rs257;
	xor.b16  	%rs259, %rs258, %rs330;
	xor.b16  	%rs98, %rs259, %rs331;
	setp.gt.s16 	%p27, %rs326, -1;
	@%p27 bra 	$L__BB2_41;
	shl.b16 	%rs260, %rs326, 1;
	xor.b16  	%rs261, %rs326, %rs260;
	xor.b16  	%rs321, %rs261, 27;
	bra.uni 	$L__BB2_42;
$L__BB2_41:
	shl.b16 	%rs262, %rs326, 1;
	xor.b16  	%rs321, %rs262, %rs326;
$L__BB2_42:
	setp.lt.s16 	%p28, %rs325, 0;
	shl.b16 	%rs263, %rs325, 1;
	xor.b16  	%rs264, %rs263, 27;
	selp.b16 	%rs265, %rs264, %rs263, %p28;
	xor.b16  	%rs266, %rs265, %rs321;
	xor.b16  	%rs102, %rs266, %rs327;
	setp.gt.s16 	%p29, %rs327, -1;
	@%p29 bra 	$L__BB2_44;
	shl.b16 	%rs267, %rs327, 1;
	xor.b16  	%rs268, %rs327, %rs267;
	xor.b16  	%rs322, %rs268, 27;
	bra.uni 	$L__BB2_45;
$L__BB2_44:
	shl.b16 	%rs269, %rs327, 1;
	xor.b16  	%rs322, %rs269, %rs327;
$L__BB2_45:
	shl.b16 	%rs270, %rs326, 1;
	setp.lt.s16 	%p30, %rs326, 0;
	xor.b16  	%rs271, %rs270, 27;
	selp.b16 	%rs272, %rs271, %rs270, %p30;
	xor.b16  	%rs273, %rs272, %rs322;
	xor.b16  	%rs106, %rs273, %rs325;
	setp.gt.s16 	%p31, %rs328, -1;
	@%p31 bra 	$L__BB2_47;
	shl.b16 	%rs274, %rs328, 1;
	xor.b16  	%rs275, %rs328, %rs274;
	xor.b16  	%rs323, %rs275, 27;
	bra.uni 	$L__BB2_48;
$L__BB2_47:
	shl.b16 	%rs276, %rs328, 1;
	xor.b16  	%rs323, %rs276, %rs328;
$L__BB2_48:
	shl.b16 	%rs277, %rs327, 1;
	setp.lt.s16 	%p32, %rs327, 0;
	xor.b16  	%rs278, %rs277, 27;
	selp.b16 	%rs279, %rs278, %rs277, %p32;
	xor.b16  	%rs280, %rs279, %rs323;
	xor.b16  	%rs110, %rs280, %rs326;
	setp.gt.s16 	%p33, %rs325, -1;
	@%p33 bra 	$L__BB2_50;
	shl.b16 	%rs281, %rs325, 1;
	xor.b16  	%rs282, %rs325, %rs281;
	xor.b16  	%rs324, %rs282, 27;
	bra.uni 	$L__BB2_51;
$L__BB2_50:
	shl.b16 	%rs283, %rs325, 1;
	xor.b16  	%rs324, %rs283, %rs325;
$L__BB2_51:
	shl.b16 	%rs284, %rs328, 1;
	xor.b16  	%rs285, %rs284, 27;
	setp.lt.s16 	%p34, %rs328, 0;
	selp.b16 	%rs286, %rs285, %rs284, %p34;
	xor.b16  	%rs287, %rs324, %rs286;
	xor.b16  	%rs288, %rs287, %rs326;
	xor.b16  	%rs114, %rs288, %rs327;
	xor.b16  	%rs115, %rs53, %rs340;
	xor.b16  	%rs338, %rs57, %rs340;
	xor.b16  	%rs339, %rs61, %rs337;
	xor.b16  	%rs118, %rs70, %rs336;
	xor.b16  	%rs334, %rs74, %rs336;
	xor.b16  	%rs335, %rs78, %rs333;
	xor.b16  	%rs121, %rs86, %rs332;
	xor.b16  	%rs330, %rs90, %rs332;
	xor.b16  	%rs331, %rs94, %rs329;
	xor.b16  	%rs124, %rs102, %rs328;
	xor.b16  	%rs326, %rs106, %rs328;
	xor.b16  	%rs327, %rs110, %rs325;
	mov.u16 	%rs325, %rs124;
	mov.u16 	%rs328, %rs114;
	mov.u16 	%rs329, %rs121;
	mov.u16 	%rs332, %rs98;
	mov.u16 	%rs333, %rs118;
	mov.u16 	%rs336, %rs82;
	mov.u16 	%rs337, %rs115;
	mov.u16 	%rs340, %rs65;
$L__BB2_52:
	add.s32 	%r127, %r127, 4;
	cvt.u32.u16 	%r66, %rs340;
	shl.b32 	%r67, %r66, 24;
	cvt.u32.u16 	%r68, %rs339;
	shl.b32 	%r69, %r68, 16;
	and.b32  	%r70, %r69, 16711680;
	or.b32  	%r71, %r70, %r67;
	and.b16  	%rs289, %rs338, 255;
	mul.wide.u16 	%r72, %rs289, 256;
	or.b32  	%r73, %r72, %r71;
	cvt.u32.u16 	%r74, %rs337;
	and.b32  	%r75, %r74, 255;
	or.b32  	%r76, %r73, %r75;
	mul.wide.u32 	%rd55, %r127, 4;
	add.s64 	%rd57, %rd56, %rd55;
	ld.const.u32 	%r77, [%rd57];
	xor.b32  	%r78, %r77, %r76;
	cvt.u16.u32 	%rs308, %r78;
	shr.u32 	%r79, %r78, 8;
	cvt.u16.u32 	%rs304, %r79;
	{ .reg .b16 tmp; mov.b32 {tmp, %rs300}, %r78; }
	shr.u32 	%r80, %r78, 24;
	cvt.u16.u32 	%rs296, %r80;
	cvt.u32.u16 	%r81, %rs336;
	shl.b32 	%r82, %r81, 24;
	cvt.u32.u16 	%r83, %rs335;
	shl.b32 	%r84, %r83, 16;
	and.b32  	%r85, %r84, 16711680;
	or.b32  	%r86, %r85, %r82;
	and.b16  	%rs290, %rs334, 255;
	mul.wide.u16 	%r87, %rs290, 256;
	or.b32  	%r88, %r87, %r86;
	cvt.u32.u16 	%r89, %rs333;
	and.b32  	%r90, %r89, 255;
	or.b32  	%r91, %r88, %r90;
	ld.const.u32 	%r92, [%rd57+4];
	xor.b32  	%r93, %r92, %r91;
	cvt.u16.u32 	%rs307, %r93;
	shr.u32 	%r94, %r93, 8;
	cvt.u16.u32 	%rs303, %r94;
	{ .reg .b16 tmp; mov.b32 {tmp, %rs299}, %r93; }
	shr.u32 	%r95, %r93, 24;
	cvt.u16.u32 	%rs295, %r95;
	cvt.u32.u16 	%r96, %rs332;
	shl.b32 	%r97, %r96, 24;
	cvt.u32.u16 	%r98, %rs331;
	shl.b32 	%r99, %r98, 16;
	and.b32  	%r100, %r99, 16711680;
	or.b32  	%r101, %r100, %r97;
	and.b16  	%rs291, %rs330, 255;
	mul.wide.u16 	%r102, %rs291, 256;
	or.b32  	%r103, %r102, %r101;
	cvt.u32.u16 	%r104, %rs329;
	and.b32  	%r105, %r104, 255;
	or.b32  	%r106, %r103, %r105;
	ld.const.u32 	%r107, [%rd57+8];
	xor.b32  	%r108, %r107, %r106;
	cvt.u16.u32 	%rs306, %r108;
	shr.u32 	%r109, %r108, 8;
	cvt.u16.u32 	%rs302, %r109;
	{ .reg .b16 tmp; mov.b32 {tmp, %rs298}, %r108; }
	shr.u32 	%r110, %r108, 24;
	cvt.u16.u32 	%rs294, %r110;
	cvt.u32.u16 	%r111, %rs328;
	shl.b32 	%r112, %r111, 24;
	cvt.u32.u16 	%r113, %rs327;
	shl.b32 	%r114, %r113, 16;
	and.b32  	%r115, %r114, 16711680;
	or.b32  	%r116, %r115, %r112;
	and.b16  	%rs292, %rs326, 255;
	mul.wide.u16 	%r117, %rs292, 256;
	or.b32  	%r118, %r117, %r116;
	cvt.u32.u16 	%r119, %rs325;
	and.b32  	%r120, %r119, 255;
	or.b32  	%r121, %r118, %r120;
	ld.const.u32 	%r122, [%rd57+12];
	xor.b32  	%r123, %r122, %r121;
	cvt.u16.u32 	%rs305, %r123;
	shr.u32 	%r124, %r123, 8;
	cvt.u16.u32 	%rs301, %r124;
	{ .reg .b16 tmp; mov.b32 {tmp, %rs297}, %r123; }
	shr.u32 	%r125, %r123, 24;
	cvt.u16.u32 	%rs293, %r125;
	add.s32 	%r126, %r126, 1;
	setp.ne.s32 	%p35, %r126, 0;
	@%p35 bra 	$L__BB2_2;
	ld.param.u64 	%rd64, [_Z10aesEncryptP4nodeS0_i_param_0];
	cvta.to.global.u64 	%rd58, %rd64;
	mul.wide.s32 	%rd59, %r1, 16;
	add.s64 	%rd60, %rd58, %rd59;
	st.global.u8 	[%rd60], %rs308;
	st.global.u8 	[%rd60+1], %rs307;
	st.global.u8 	[%rd60+2], %rs306;
	st.global.u8 	[%rd60+3], %rs305;
	st.global.u8 	[%rd60+4], %rs304;
	st.global.u8 	[%rd60+5], %rs303;
	st.global.u8 	[%rd60+6], %rs302;
	st.global.u8 	[%rd60+7], %rs301;
	st.global.u8 	[%rd60+8], %rs300;
	st.global.u8 	[%rd60+9], %rs299;
	st.global.u8 	[%rd60+10], %rs298;
	st.global.u8 	[%rd60+11], %rs297;
	st.global.u8 	[%rd60+12], %rs296;
	st.global.u8 	[%rd60+13], %rs295;
	st.global.u8 	[%rd60+14], %rs294;
	st.global.u8 	[%rd60+15], %rs293;
$L__BB2_54:
	ld.param.u64 	%rd65, [_Z10aesEncryptP4nodeS0_i_param_1];
	cvta.to.global.u64 	%rd61, %rd65;
	mul.wide.s32 	%rd62, %r1, 16;
	add.s64 	%rd63, %rd61, %rd62;
	st.global.u8 	[%rd63], %rs308;
	st.global.u8 	[%rd63+1], %rs307;
	st.global.u8 	[%rd63+2], %rs306;
	st.global.u8 	[%rd63+3], %rs305;
	st.global.u8 	[%rd63+4], %rs304;
	st.global.u8 	[%rd63+5], %rs303;
	st.global.u8 	[%rd63+6], %rs302;
	st.global.u8 	[%rd63+7], %rs301;
	st.global.u8 	[%rd63+8], %rs300;
	st.global.u8 	[%rd63+9], %rs299;
	st.global.u8 	[%rd63+10], %rs298;
	st.global.u8 	[%rd63+11], %rs297;
	st.global.u8 	[%rd63+12], %rs296;
	st.global.u8 	[%rd63+13], %rs295;
	st.global.u8 	[%rd63+14], %rs294;
	st.global.u8 	[%rd63+15], %rs293;
	ret;

}


// ===== COMPILED SASS (sm_100) =====

	.target	sm_100

	.elftype	@"ET_EXEC"


//--------------------- .note.nv.tkinfo           --------------------------
	.section	.note.nv.tkinfo,"",@"SHT_NOTE"
	.sectionflags	@"SHF_NOTE_NV_TKINFO"
	.tkinfo
        /*0018*/ 	.word	0x00000002
        /*0030*/ 	.string	""
        /*0030*/ 	.string	"ptxas"
        /*0030*/ 	.string	"Cuda compilation tools, release 13.0, V13.0.88"
        /*0030*/ 	.string	"Build cuda_13.0.r13.0/compiler.36424714_0"
        /*0030*/ 	.string	"-arch sm_100 -m 64 "



//--------------------- .note.nv.cuinfo           --------------------------
	.section	.note.nv.cuinfo,"",@"SHT_NOTE"
	.sectionflags	@"SHF_NOTE_NV_CUINFO"
        /*0018*/ 	.short	0x0002
        /*001a*/ 	.short	0x0064
        /*001c*/ 	.short	0x0082
	.zero		2


//--------------------- .nv.info                  --------------------------
	.section	.nv.info,"",@"SHT_CUDA_INFO"
	.align	4


	//----- nvinfo : EIATTR_REGCOUNT
	.align		4
        /*0000*/ 	.byte	0x04, 0x2f
        /*0002*/ 	.short	(.L_6 - .L_5)
	.align		4
.L_5:
        /*0004*/ 	.word	index@(_Z11gostEncryptPyS_)
        /*0008*/ 	.word	0x00000012


	//----- nvinfo : EIATTR_FRAME_SIZE
	.align		4
.L_6:
        /*000c*/ 	.byte	0x04, 0x11
        /*000e*/ 	.short	(.L_8 - .L_7)
	.align		4
.L_7:
        /*0010*/ 	.word	index@(_Z11gostEncryptPyS_)
        /*0014*/ 	.word	0x00000000


	//----- nvinfo : EIATTR_REGCOUNT
	.align		4
.L_8:
        /*0018*/ 	.byte	0x04, 0x2f
        /*001a*/ 	.short	(.L_10 - .L_9)
	.align		4
.L_9:
        /*001c*/ 	.word	index@(_Z14gostDecipheredPyS_)
        /*0020*/ 	.word	0x00000012


	//----- nvinfo : EIATTR_FRAME_SIZE
	.align		4
.L_10:
        /*0024*/ 	.byte	0x04, 0x11
        /*0026*/ 	.short	(.L_12 - .L_11)
	.align		4
.L_11:
        /*0028*/ 	.word	index@(_Z14gostDecipheredPyS_)
        /*002c*/ 	.word	0x00000000


	//----- nvinfo : EIATTR_REGCOUNT
	.align		4
.L_12:
        /*0030*/ 	.byte	0x04, 0x2f
        /*0032*/ 	.short	(.L_14 - .L_13)
	.align		4
.L_13:
        /*0034*/ 	.word	index@(_Z10aesEncryptP4nodeS0_i)
        /*0038*/ 	.word	0x00000026


	//----- nvinfo : EIATTR_FRAME_SIZE
	.align		4
.L_14:
        /*003c*/ 	.byte	0x04, 0x11
        /*003e*/ 	.short	(.L_16 - .L_15)
	.align		4
.L_15:
        /*0040*/ 	.word	index@(_Z10aesEncryptP4nodeS0_i)
        /*0044*/ 	.word	0x00000000


	//----- nvinfo : EIATTR_MIN_STACK_SIZE
	.align		4
.L_16:
        /*0048*/ 	.byte	0x04, 0x12
        /*004a*/ 	.short	(.L_18 - .L_17)
	.align		4
.L_17:
        /*004c*/ 	.word	index@(_Z10aesEncryptP4nodeS0_i)
        /*0050*/ 	.word	0x00000000


	//----- nvinfo : EIATTR_MIN_STACK_SIZE
	.align		4
.L_18:
        /*0054*/ 	.byte	0x04, 0x12
        /*0056*/ 	.short	(.L_20 - .L_19)
	.align		4
.L_19:
        /*0058*/ 	.word	index@(_Z14gostDecipheredPyS_)
        /*005c*/ 	.word	0x00000000


	//----- nvinfo : EIATTR_MIN_STACK_SIZE
	.align		4
.L_20:
        /*0060*/ 	.byte	0x04, 0x12
        /*0062*/ 	.short	(.L_22 - .L_21)
	.align		4
.L_21:
        /*0064*/ 	.word	index@(_Z11gostEncryptPyS_)
        /*0068*/ 	.word	0x00000000
.L_22:


//--------------------- .nv.compat                --------------------------
	.section	.nv.compat,"",@"SHT_CUDA_COMPAT_INFO"
	.align	4
        /*0000*/ 	.byte	0x02, 0x09, 0x00, 0x00, 0x02, 0x02, 0x01, 0x00, 0x02, 0x05, 0x05, 0x00, 0x03, 0x07, 0x01, 0x01
        /*0010*/ 	.byte	0x02, 0x03, 0x00, 0x00, 0x02, 0x06, 0x01, 0x00, 0x04, 0x0b, 0x08, 0x00, 0x09, 0x00, 0x00, 0x00
        /*0020*/ 	.byte	0x00, 0x00, 0x00, 0x00


//--------------------- .nv.info._Z10aesEncryptP4nodeS0_i --------------------------
	.section	.nv.info._Z10aesEncryptP4nodeS0_i,"",@"SHT_CUDA_INFO"
	.sectionflags	@""
	.align	4


	//----- nvinfo : EIATTR_CUDA_API_VERSION
	.align		4
        /*0000*/ 	.byte	0x04, 0x37
        /*0002*/ 	.short	(.L_24 - .L_23)
.L_23:
        /*0004*/ 	.word	0x00000082


	//----- nvinfo : EIATTR_KPARAM_INFO
	.align		4
.L_24:
        /*0008*/ 	.byte	0x04, 0x17
        /*000a*/ 	.short	(.L_26 - .L_25)
.L_25:
        /*000c*/ 	.word	0x00000000
        /*0010*/ 	.short	0x0002
        /*0012*/ 	.short	0x0010
        /*0014*/ 	.byte	0x00, 0xf0, 0x11, 0x00


	//----- nvinfo : EIATTR_KPARAM_INFO
	.align		4
.L_26:
        /*0018*/ 	.byte	0x04, 0x17
        /*001a*/ 	.short	(.L_28 - .L_27)
.L_27:
        /*001c*/ 	.word	0x00000000
        /*0020*/ 	.short	0x0001
        /*0022*/ 	.short	0x0008
        /*0024*/ 	.byte	0x00, 0xf5, 0x21, 0x00


	//----- nvinfo : EIATTR_KPARAM_INFO
	.align		4
.L_28:
        /*0028*/ 	.byte	0x04, 0x17
        /*002a*/ 	.short	(.L_30 - .L_29)
.L_29:
        /*002c*/ 	.word	0x00000000
        /*0030*/ 	.short	0x0000
        /*0032*/ 	.short	0x0000
        /*0034*/ 	.byte	0x00, 0xf5, 0x21, 0x00


	//----- nvinfo : EIATTR_SPARSE_MMA_MASK
	.align		4
.L_30:
        /*0038*/ 	.byte	0x03, 0x50
        /*003a*/ 	.short	0x0000


	//----- nvinfo : EIATTR_MAXREG_COUNT
	.align		4
        /*003c*/ 	.byte	0x03, 0x1b
        /*003e*/ 	.short	0x00ff


	//----- nvinfo : EIATTR_MERCURY_ISA_VERSION
	.align		4
        /*0040*/ 	.byte	0x03, 0x5f
        /*0042*/ 	.short	0x0101


	//----- nvinfo : EIATTR_VRC_CTA_INIT_COUNT
	.align		4
        /*0044*/ 	.byte	0x02, 0x4a
	.zero		1
	.zero		1


	//----- nvinfo : EIATTR_EXIT_INSTR_OFFSETS
	.align		4
        /*0048*/ 	.byte	0x04, 0x1c
        /*004a*/ 	.short	(.L_32 - .L_31)


	//   ....[0]....
.L_31:
        /*004c*/ 	.word	0x00001990


	//----- nvinfo : EIATTR_CBANK_PARAM_SIZE
	.align		4
.L_32:
        /*0050*/ 	.byte	0x03, 0x19
        /*0052*/ 	.short	0x0014


	//----- nvinfo : EIATTR_PARAM_CBANK
	.align		4
        /*0054*/ 	.byte	0x04, 0x0a
        /*0056*/ 	.short	(.L_34 - .L_33)
	.align		4
.L_33:
        /*0058*/ 	.word	index@(.nv.constant0._Z10aesEncryptP4nodeS0_i)
        /*005c*/ 	.short	0x0380
        /*005e*/ 	.short	0x0014


	//----- nvinfo : EIATTR_SW_WAR
	.align		4
.L_34:
        /*0060*/ 	.byte	0x04, 0x36
        /*0062*/ 	.short	(.L_36 - .L_35)
.L_35:
        /*0064*/ 	.word	0x00000008
.L_36:


//--------------------- .nv.info._Z14gostDecipheredPyS_ --------------------------
	.section	.nv.info._Z14gostDecipheredPyS_,"",@"SHT_CUDA_INFO"
	.sectionflags	@""
	.align	4


	//----- nvinfo : EIATTR_CUDA_API_VERSION
	.align		4
        /*0000*/ 	.byte	0x04, 0x37
        /*0002*/ 	.short	(.L_38 - .L_37)
.L_37:
        /*0004*/ 	.word	0x00000082


	//----- nvinfo : EIATTR_KPARAM_INFO
	.align		4
.L_38:
        /*0008*/ 	.byte	0x04, 0x17
        /*000a*/ 	.short	(.L_40 - .L_39)
.L_39:
        /*000c*/ 	.word	0x00000000
        /*0010*/ 	.short	0x0001
        /*0012*/ 	.short	0x0008
        /*0014*/ 	.byte	0x00, 0xf5, 0x21, 0x00


	//----- nvinfo : EIATTR_KPARAM_INFO
	.align		4
.L_40:
        /*0018*/ 	.byte	0x04, 0x17
        /*001a*/ 	.short	(.L_42 - .L_41)
.L_41:
        /*001c*/ 	.word	0x00000000
        /*0020*/ 	.short	0x0000
        /*0022*/ 	.short	0x0000
        /*0024*/ 	.byte	0x00, 0xf5, 0x21, 0x00


	//----- nvinfo : EIATTR_SPARSE_MMA_MASK
	.align		4
.L_42:
        /*0028*/ 	.byte	0x03, 0x50
        /*002a*/ 	.short	0x0000


	//----- nvinfo : EIATTR_MAXREG_COUNT
	.align		4
        /*002c*/ 	.byte	0x03, 0x1b
        /*002e*/ 	.short	0x00ff


	//----- nvinfo : EIATTR_MERCURY_ISA_VERSION
	.align		4
        /*0030*/ 	.byte	0x03, 0x5f
        /*0032*/ 	.short	0x0101


	//----- nvinfo : EIATTR_VRC_CTA_INIT_COUNT
	.align		4
        /*0034*/ 	.byte	0x02, 0x4a
	.zero		1
	.zero		1


	//----- nvinfo : EIATTR_EXIT_INSTR_OFFSETS
	.align		4
        /*0038*/ 	.byte	0x04, 0x1c
        /*003a*/ 	.short	(.L_44 - .L_43)


	//   ....[0]....
.L_43:
        /*003c*/ 	.word	0x00000820


	//----- nvinfo : EIATTR_CBANK_PARAM_SIZE
	.align		4
.L_44:
        /*0040*/ 	.byte	0x03, 0x19
        /*0042*/ 	.short	0x0010


	//----- nvinfo : EIATTR_PARAM_CBANK
	.align		4
        /*0044*/ 	.byte	0x04, 0x0a
        /*0046*/ 	.short	(.L_46 - .L_45)
	.align		4
.L_45:
        /*0048*/ 	.word	index@(.nv.constant0._Z14gostDecipheredPyS_)
        /*004c*/ 	.short	0x0380
        /*004e*/ 	.short	0x0010


	//----- nvinfo : EIATTR_SW_WAR
	.align		4
.L_46:
        /*0050*/ 	.byte	0x04, 0x36
        /*0052*/ 	.short	(.L_48 - .L_47)
.L_47:
        /*0054*/ 	.word	0x00000008
.L_48:


//--------------------- .nv.info._Z11gostEncryptPyS_ --------------------------
	.section	.nv.info._Z11gostEncryptPyS_,"",@"SHT_CUDA_INFO"
	.sectionflags	@""
	.align	4


	//----- nvinfo : EIATTR_CUDA_API_VERSION
	.align		4
        /*0000*/ 	.byte	0x04, 0x37
        /*0002*/ 	.short	(.L_50 - .L_49)
.L_49:
        /*0004*/ 	.word	0x00000082


	//----- nvinfo : EIATTR_KPARAM_INFO
	.align		4
.L_50:
        /*0008*/ 	.byte	0x04, 0x17
        /*000a*/ 	.short	(.L_52 - .L_51)
.L_51:
        /*000c*/ 	.word	0x00000000
        /*0010*/ 	.short	0x0001
        /*0012*/ 	.short	0x0008
        /*0014*/ 	.byte	0x00, 0xf5, 0x21, 0x00


	//----- nvinfo : EIATTR_KPARAM_INFO
	.align		4
.L_52:
        /*0018*/ 	.byte	0x04, 0x17
        /*001a*/ 	.short	(.L_54 - .L_53)
.L_53:
        /*001c*/ 	.word	0x00000000
        /*0020*/ 	.short	0x0000
        /*0022*/ 	.short	0x0000
        /*0024*/ 	.byte	0x00, 0xf5, 0x21, 0x00


	//----- nvinfo : EIATTR_SPARSE_MMA_MASK
	.align		4
.L_54:
        /*0028*/ 	.byte	0x03, 0x50
        /*002a*/ 	.short	0x0000


	//----- nvinfo : EIATTR_MAXREG_COUNT
	.align		4
        /*002c*/ 	.byte	0x03, 0x1b
        /*002e*/ 	.short	0x00ff


	//----- nvinfo : EIATTR_MERCURY_ISA_VERSION
	.align		4
        /*0030*/ 	.byte	0x03, 0x5f
        /*0032*/ 	.short	0x0101


	//----- nvinfo : EIATTR_VRC_CTA_INIT_COUNT
	.align		4
        /*0034*/ 	.byte	0x02, 0x4a
	.zero		1
	.zero		1


	//----- nvinfo : EIATTR_EXIT_INSTR_OFFSETS
	.align		4
        /*0038*/ 	.byte	0x04, 0x1c
        /*003a*/ 	.short	(.L_56 - .L_55)


	//   ....[0]....
.L_55:
        /*003c*/ 	.word	0x00000820


	//----- nvinfo : EIATTR_CBANK_PARAM_SIZE
	.align		4
.L_56:
        /*0040*/ 	.byte	0x03, 0x19
        /*0042*/ 	.short	0x0010


	//----- nvinfo : EIATTR_PARAM_CBANK
	.align		4
        /*0044*/ 	.byte	0x04, 0x0a
        /*0046*/ 	.short	(.L_58 - .L_57)
	.align		4
.L_57:
        /*0048*/ 	.word	index@(.nv.constant0._Z11gostEncryptPyS_)
        /*004c*/ 	.short	0x0380
        /*004e*/ 	.short	0x0010


	//----- nvinfo : EIATTR_SW_WAR
	.align		4
.L_58:
        /*0050*/ 	.byte	0x04, 0x36
        /*0052*/ 	.short	(.L_60 - .L_59)
.L_59:
        /*0054*/ 	.word	0x00000008
.L_60:


//--------------------- .nv.callgraph             --------------------------
	.section	.nv.callgraph,"",@"SHT_CUDA_CALLGRAPH"
	.align	4
	.sectionentsize	8
	.align		4
        /*0000*/ 	.word	0x00000000
	.align		4
        /*0004*/ 	.word	0xffffffff
	.align		4
        /*0008*/ 	.word	0x00000000
	.align		4
        /*000c*/ 	.word	0xfffffffe
	.align		4
        /*0010*/ 	.word	0x00000000
	.align		4
        /*0014*/ 	.word	0xfffffffd
	.align		4
        /*0018*/ 	.word	0x00000000
	.align		4
        /*001c*/ 	.word	0xfffffffc


//--------------------- .nv.constant3             --------------------------
	.section	.nv.constant3,"a",@progbits
	.align	4
.nv.constant3:
	.type		gKey,@object
	.size		gKey,(gTable - gKey)
gKey:
	.zero		32
	.type		gTable,@object
	.size		gTable,(gSubTable - gTable)
gTable:
	.zero		256
	.type		gSubTable,@object
	.size		gSubTable,(gAesKey - gSubTable)
gSubTable:
	.zero		256
	.type		gAesKey,@object
	.size		gAesKey,(gWords - gAesKey)
gAesKey:
	.zero		32
	.type		gWords,@object
	.size		gWords,(.L_4 - gWords)
gWords:
	.zero		240
.L_4:


//--------------------- .text._Z10aesEncryptP4nodeS0_i --------------------------
	.section	.text._Z10aesEncryptP4nodeS0_i,"ax",@progbits
	.align	128
        .global         _Z10aesEncryptP4nodeS0_i
        .type           _Z10aesEncryptP4nodeS0_i,@function
        .size           _Z10aesEncryptP4nodeS0_i,(.L_x_8 - _Z10aesEncryptP4nodeS0_i)
        .other          _Z10aesEncryptP4nodeS0_i,@"STO_CUDA_ENTRY STV_DEFAULT"
_Z10aesEncryptP4nodeS0_i:
.text._Z10aesEncryptP4nodeS0_i:
[----:B------:R-:W-:Y:S01]  /*0000*/  LDC R1, c[0x0][0x37c] ;  /* 0x0000df00ff017b82 */ /* 0x000fe20000000800 */
[----:B------:R-:W0:Y:S07]  /*0010*/  S2R R0, SR_CTAID.X ;  /* 0x0000000000007919 */ /* 0x000e2e0000002500 */
[----:B------:R-:W1:Y:S01]  /*0020*/  LDC.64 R2, c[0x0][0x380] ;  /* 0x0000e000ff027b82 */ /* 0x000e620000000a00 */
[----:B------:R-:W0:Y:S01]  /*0030*/  LDCU UR4, c[0x0][0x360] ;  /* 0x00006c00ff0477ac */ /* 0x000e220008000800 */
[----:B------:R-:W0:Y:S01]  /*0040*/  S2R R5, SR_TID.X ;  /* 0x0000000000057919 */ /* 0x000e220000002100 */
[----:B------:R-:W2:Y:S01]  /*0050*/  LDCU.64 UR10, c[0x0][0x358] ;  /* 0x00006b00ff0a77ac */ /* 0x000ea20008000a00 */
[----:B0-----:R-:W-:Y:S01]  /*0060*/  IMAD R0, R0, UR4, R5 ;  /* 0x0000000400007c24 */ /* 0x001fe2000f8e0205 */
[----:B------:R-:W0:Y:S03]  /*0070*/  LDCU.128 UR4, c[0x3][0x240] ;  /* 0x00c04800ff0477ac */ /* 0x000e260008000c00 */
[----:B-1----:R-:W-:-:S05]  /*0080*/  IMAD.WIDE R2, R0, 0x10, R2 ;  /* 0x0000001000027825 */ /* 0x002fca00078e0202 */
[----:B--2---:R-:W2:Y:S04]  /*0090*/  LDG.E.U8 R8, desc[UR10][R2.64+0xd] ;  /* 0x00000d0a02087981 */ /* 0x004ea8000c1e1100 */
[----:B------:R-:W2:Y:S04]  /*00a0*/  LDG.E.U8 R9, desc[UR10][R2.64+0x9] ;  /* 0x0000090a02097981 */ /* 0x000ea8000c1e1100 */
[----:B------:R-:W3:Y:S04]  /*00b0*/  LDG.E.U8 R10, desc[UR10][R2.64+0x5] ;  /* 0x0000050a020a7981 */ /* 0x000ee8000c1e1100 */
[----:B------:R-:W4:Y:S04]  /*00c0*/  LDG.E.U8 R11, desc[UR10][R2.64+0x1] ;  /* 0x0000010a020b7981 */ /* 0x000f28000c1e1100 */
[----:B------:R-:W5:Y:S04]  /*00d0*/  LDG.E.U8 R12, desc[UR10][R2.64+0xe] ;  /* 0x00000e0a020c7981 */ /* 0x000f68000c1e1100 */
        /* <DEDUP_REMOVED lines=10> */
[----:B------:R-:W5:Y:S01]  /*0180*/  LDG.E.U8 R19, desc[UR10][R2.64+0x3] ;  /* 0x0000030a02137981 */ /* 0x000f62000c1e1100 */
[----:B--2---:R-:W-:-:S04]  /*0190*/  IMAD R9, R8, 0x100, R9 ;  /* 0x0000010008097824 */ /* 0x004fc800078e0209 */
[----:B---3--:R-:W-:-:S04]  /*01a0*/  IMAD R10, R9, 0x100, R10 ;  /* 0x00000100090a7824 */ /* 0x008fc800078e020a */
[----:B----4-:R-:W-:-:S05]  /*01b0*/  IMAD.U32 R11, R10, 0x100, R11 ;  /* 0x000001000a0b7824 */ /* 0x010fca00078e000b */
[----:B0-----:R-:W-:Y:S01]  /*01c0*/  LOP3.LUT R11, R11, UR5, RZ, 0x3c, !PT ;  /* 0x000000050b0b7c12 */ /* 0x001fe2000f8e3cff */
[----:B------:R-:W0:Y:S01]  /*01d0*/  LDCU UR5, c[0x0][0x390] ;  /* 0x00007200ff0577ac */ /* 0x000e220008000800 */
[----:B-----5:R-:W-:-:S04]  /*01e0*/  IMAD R13, R12, 0x100, R13 ;  /* 0x000001000c0d7824 */ /* 0x020fc800078e020d */
[----:B------:R-:W-:Y:S02]  /*01f0*/  IMAD R14, R13, 0x100, R14 ;  /* 0x000001000d0e7824 */ /* 0x000fe400078e020e */
[----:B------:R-:W-:Y:S02]  /*0200*/  IMAD R5, R4, 0x100, R5 ;  /* 0x0000010004057824 */ /* 0x000fe400078e0205 */
[----:B------:R-:W-:Y:S02]  /*0210*/  IMAD R17, R16, 0x100, R17 ;  /* 0x0000010010117824 */ /* 0x000fe400078e0211 */
[----:B------:R-:W-:Y:S02]  /*0220*/  IMAD.U32 R15, R14, 0x100, R15 ;  /* 0x000001000e0f7824 */ /* 0x000fe400078e000f */
[----:B------:R-:W-:-:S03]  /*0230*/  IMAD R6, R5, 0x100, R6 ;  /* 0x0000010005067824 */ /* 0x000fc600078e0206 */
[----:B------:R-:W-:Y:S01]  /*0240*/  LOP3.LUT R9, R15, UR6, RZ, 0x3c, !PT ;  /* 0x000000060f097c12 */ /* 0x000fe2000f8e3cff */
[----:B------:R-:W-:Y:S02]  /*0250*/  IMAD R18, R17, 0x100, R18 ;  /* 0x0000010011127824 */ /* 0x000fe400078e0212 */
[----:B------:R-:W-:Y:S01]  /*0260*/  IMAD.U32 R7, R6, 0x100, R7 ;  /* 0x0000010006077824 */ /* 0x000fe200078e0007 */
[----:B------:R-:W-:Y:S01]  /*0270*/  SHF.R.U32.HI R23, RZ, 0x10, R9 ;  /* 0x00000010ff177819 */ /* 0x000fe20000011609 */
[----:B------:R-:W-:-:S03]  /*0280*/  IMAD.U32 R19, R18, 0x100, R19 ;  /* 0x0000010012137824 */ /* 0x000fc600078e0013 */
[----:B------:R-:W-:Y:S01]  /*0290*/  LOP3.LUT R7, R7, UR4, RZ, 0x3c, !PT ;  /* 0x0000000407077c12 */ /* 0x000fe2000f8e3cff */
[----:B0-----:R-:W-:Y:S01]  /*02a0*/  UISETP.GE.AND UP0, UPT, UR5, 0x1, UPT ;  /* 0x000000010500788c */ /* 0x001fe2000bf06270 */
[----:B------:R-:W-:Y:S01]  /*02b0*/  LOP3.LUT R25, R19, UR7, RZ, 0x3c, !PT ;  /* 0x0000000713197c12 */ /* 0x000fe2000f8e3cff */
[----:B------:R0:W-:Y:S01]  /*02c0*/  STG.E.U8 desc[UR10][R2.64+0xa], R23 ;  /* 0x00000a1702007986 */ /* 0x0001e2000c10110a */
[----:B------:R-:W-:Y:S02]  /*02d0*/  PRMT R4, R7, 0x7632, R4 ;  /* 0x0000763207047816 */ /* 0x000fe40000000004 */
[----:B------:R-:W-:Y:S02]  /*02e0*/  SHF.R.U32.HI R5, RZ, 0x10, R11 ;  /* 0x00000010ff057819 */ /* 0x000fe4000001160b */
[----:B------:R-:W-:Y:S02]  /*02f0*/  PRMT R6, R25, 0x7632, R6 ;  /* 0x0000763219067816 */ /* 0x000fe40000000006 */
[----:B------:R-:W-:-:S02]  /*0300*/  SHF.R.U32.HI R13, RZ, 0x8, R7 ;  /* 0x00000008ff0d7819 */ /* 0x000fc40000011607 */
[----:B------:R-:W-:Y:S02]  /*0310*/  SHF.R.U32.HI R15, RZ, 0x18, R7 ;  /* 0x00000018ff0f7819 */ /* 0x000fe40000011607 */
[--C-:B------:R-:W-:Y:S02]  /*0320*/  SHF.R.U32.HI R17, RZ, 0x8, R11.reuse ;  /* 0x00000008ff117819 */ /* 0x100fe4000001160b */
[----:B------:R-:W-:Y:S02]  /*0330*/  SHF.R.U32.HI R19, RZ, 0x18, R11 ;  /* 0x00000018ff137819 */ /* 0x000fe4000001160b */
[--C-:B------:R-:W-:Y:S02]  /*0340*/  SHF.R.U32.HI R21, RZ, 0x8, R9.reuse ;  /* 0x00000008ff157819 */ /* 0x100fe40000011609 */
[----:B0-----:R-:W-:Y:S02]  /*0350*/  SHF.R.U32.HI R23, RZ, 0x18, R9 ;  /* 0x00000018ff177819 */ /* 0x001fe40000011609 */
[----:B------:R-:W-:-:S02]  /*0360*/  SHF.R.U32.HI R27, RZ, 0x8, R25 ;  /* 0x00000008ff1b7819 */ /* 0x000fc40000011619 */
[----:B------:R-:W-:Y:S01]  /*0370*/  SHF.R.U32.HI R29, RZ, 0x18, R25 ;  /* 0x00000018ff1d7819 */ /* 0x000fe20000011619 */
[----:B------:R0:W-:Y:S01]  /*0380*/  STG.E.U8 desc[UR10][R2.64+0x8], R4 ;  /* 0x0000080402007986 */ /* 0x0001e2000c10110a */
[----:B------:R-:W-:-:S03]  /*0390*/  PRMT R12, R13, 0x7610, R12 ;  /* 0x000076100d0c7816 */ /* 0x000fc6000000000c */
[----:B------:R1:W-:Y:S01]  /*03a0*/  STG.E.U8 desc[UR10][R2.64+0x9], R5 ;  /* 0x0000090502007986 */ /* 0x0003e2000c10110a */
[----:B------:R-:W-:-:S03]  /*03b0*/  PRMT R8, R9, 0x7632, R8 ;  /* 0x0000763209087816 */ /* 0x000fc60000000008 */
[----:B------:R2:W-:Y:S01]  /*03c0*/  STG.E.U8 desc[UR10][R2.64+0xb], R6 ;  /* 0x00000b0602007986 */ /* 0x0005e2000c10110a */
[----:B------:R-:W-:-:S03]  /*03d0*/  PRMT R10, R25, 0x7632, R10 ;  /* 0x00007632190a7816 */ /* 0x000fc6000000000a */
[----:B------:R3:W-:Y:S01]  /*03e0*/  STG.E.U8 desc[UR10][R2.64], R7 ;  /* 0x0000000702007986 */ /* 0x0007e2000c10110a */
[----:B0-----:R-:W-:-:S03]  /*03f0*/  PRMT R4, R7, 0x7632, R4 ;  /* 0x0000763207047816 */ /* 0x001fc60000000004 */
[----:B------:R0:W-:Y:S01]  /*0400*/  STG.E.U8 desc[UR10][R2.64+0x1], R11 ;  /* 0x0000010b02007986 */ /* 0x0001e2000c10110a */
[----:B-1----:R-:W-:-:S03]  /*0410*/  PRMT R5, R7, 0x7610, R5 ;  /* 0x0000761007057816 */ /* 0x002fc60000000005 */
[----:B------:R-:W-:Y:S01]  /*0420*/  STG.E.U8 desc[UR10][R2.64+0x2], R9 ;  /* 0x0000020902007986 */ /* 0x000fe2000c10110a */
[----:B--2---:R-:W-:-:S03]  /*0430*/  PRMT R6, R11, 0x7632, R6 ;  /* 0x000076320b067816 */ /* 0x004fc60000000006 */
[----:B------:R-:W-:Y:S01]  /*0440*/  STG.E.U8 desc[UR10][R2.64+0x3], R25 ;  /* 0x0000031902007986 */ /* 0x000fe2000c10110a */
[----:B---3--:R-:W-:-:S03]  /*0450*/  PRMT R7, R11, 0x7610, R7 ;  /* 0x000076100b077816 */ /* 0x008fc60000000007 */
[----:B------:R1:W-:Y:S01]  /*0460*/  STG.E.U8 desc[UR10][R2.64+0x4], R13 ;  /* 0x0000040d02007986 */ /* 0x0003e2000c10110a */
[----:B0-----:R-:W-:-:S03]  /*0470*/  PRMT R11, R25, 0x7610, R11 ;  /* 0x00007610190b7816 */ /* 0x001fc6000000000b */
[----:B------:R-:W-:Y:S01]  /*0480*/  STG.E.U8 desc[UR10][R2.64+0xc], R15 ;  /* 0x00000c0f02007986 */ /* 0x000fe2000c10110a */
[----:B------:R-:W-:-:S03]  /*0490*/  PRMT R14, R29, 0x7610, R14 ;  /* 0x000076101d0e7816 */ /* 0x000fc6000000000e */
[----:B------:R-:W-:Y:S04]  /*04a0*/  STG.E.U8 desc[UR10][R2.64+0x5], R17 ;  /* 0x0000051102007986 */ /* 0x000fe8000c10110a */
[----:B------:R-:W-:Y:S01]  /*04b0*/  STG.E.U8 desc[UR10][R2.64+0xd], R19 ;  /* 0x00000d1302007986 */ /* 0x000fe2000c10110a */
[----:B-1----:R-:W-:-:S03]  /*04c0*/  PRMT R13, R23, 0x7610, R13 ;  /* 0x00007610170d7816 */ /* 0x002fc6000000000d */
[----:B------:R-:W-:Y:S04]  /*04d0*/  STG.E.U8 desc[UR10][R2.64+0x6], R21 ;  /* 0x0000061502007986 */ /* 0x000fe8000c10110a */
[----:B------:R-:W-:Y:S04]  /*04e0*/  STG.E.U8 desc[UR10][R2.64+0xe], R23 ;  /* 0x00000e1702007986 */ /* 0x000fe8000c10110a */
[----:B------:R-:W-:Y:S04]  /*04f0*/  STG.E.U8 desc[UR10][R2.64+0x7], R27 ;  /* 0x0000071b02007986 */ /* 0x000fe8000c10110a */
[----:B------:R0:W-:Y:S02]  /*0500*/  STG.E.U8 desc[UR10][R2.64+0xf], R29 ;  /* 0x00000f1d02007986 */ /* 0x0001e4000c10110a */
[----:B0-----:R-:W-:-:S02]  /*0510*/  PRMT R2, R15, 0x7610, R2 ;  /* 0x000076100f027816 */ /* 0x001fc40000000002 */
[----:B------:R-:W-:Y:S02]  /*0520*/  PRMT R15, R17, 0x7610, R15 ;  /* 0x00007610110f7816 */ /* 0x000fe4000000000f */
[----:B------:R-:W-:Y:S01]  /*0530*/  PRMT R3, R19, 0x7610, R3 ;  /* 0x0000761013037816 */ /* 0x000fe20000000003 */
[----:B------:R-:W-:Y:S06]  /*0540*/  BRA.U !UP0, `(.L_x_0) ;  /* 0x0000001108c87547 */ /* 0x000fec000b800000 */
[----:B------:R-:W-:Y:S01]  /*0550*/  UIADD3 UR5, UPT, UPT, -UR5, URZ, URZ ;  /* 0x000000ff05057290 */ /* 0x000fe2000fffe1ff */
[----:B------:R-:W-:-:S11]  /*0560*/  UMOV UR4, URZ ;  /* 0x000000ff00047c82 */ /* 0x000fd60008000000 */
.L_x_2:
[----:B------:R-:W-:Y:S01]  /*0570*/  LOP3.LUT R26, R21, 0xff, RZ, 0xc0, !PT ;  /* 0x000000ff151a7812 */ /* 0x000fe200078ec0ff */
[----:B------:R-:W-:Y:S01]  /*0580*/  UISETP.NE.AND UP0, UPT, UR5, -0x1, UPT ;  /* 0xffffffff0500788c */ /* 0x000fe2000bf05270 */
[----:B------:R-:W-:Y:S02]  /*0590*/  LOP3.LUT R33, R5, 0xff, RZ, 0xc0, !PT ;  /* 0x000000ff05217812 */ /* 0x000fe400078ec0ff */
[----:B------:R-:W-:Y:S02]  /*05a0*/  LOP3.LUT R32, R7, 0xff, RZ, 0xc0, !PT ;  /* 0x000000ff07207812 */ /* 0x000fe400078ec0ff */
[----:B------:R-:W-:Y:S02]  /*05b0*/  LOP3.LUT R31, R9, 0xff, RZ, 0xc0, !PT ;  /* 0x000000ff091f7812 */ /* 0x000fe400078ec0ff */
[----:B------:R-:W-:Y:S02]  /*05c0*/  LOP3.LUT R30, R11, 0xff, RZ, 0xc0, !PT ;  /* 0x000000ff0b1e7812 */ /* 0x000fe400078ec0ff */
[----:B------:R-:W-:Y:S01]  /*05d0*/  LOP3.LUT R29, R12, 0xff, RZ, 0xc0, !PT ;  /* 0x000000ff0c1d7812 */ /* 0x000fe200078ec0ff */
[----:B------:R0:W1:Y:S01]  /*05e0*/  LDC.S8 R11, c[0x3][R31+0x120] ;  /* 0x00c048001f0b7b82 */ /* 0x0000620000000200 */
[----:B------:R-:W-:-:S02]  /*05f0*/  LOP3.LUT R28, R15, 0xff, RZ, 0xc0, !PT ;  /* 0x000000ff0f1c7812 */ /* 0x000fc400078ec0ff */
[----:B------:R-:W-:Y:S02]  /*0600*/  LOP3.LUT R25, R27, 0xff, RZ, 0xc0, !PT ;  /* 0x000000ff1b197812 */ /* 0x000fe400078ec0ff */
[----:B------:R-:W-:Y:S02]  /*0610*/  LOP3.LUT R24, R4, 0xff, RZ, 0xc0, !PT ;  /* 0x000000ff04187812 */ /* 0x000fe400078ec0ff */
[----:B------:R-:W-:Y:S01]  /*0620*/  LOP3.LUT R22, R6, 0xff, RZ, 0xc0, !PT ;  /* 0x000000ff06167812 */ /* 0x000fe200078ec0ff */
[----:B------:R0:W2:Y:S01]  /*0630*/  LDC.S8 R4, c[0x3][R33+0x120] ;  /* 0x00c0480021047b82 */ /* 0x0000a20000000200 */
[----:B------:R-:W-:Y:S02]  /*0640*/  LOP3.LUT R21, R8, 0xff, RZ, 0xc0, !PT ;  /* 0x000000ff08157812 */ /* 0x000fe400078ec0ff */
[----:B------:R-:W-:Y:S02]  /*0650*/  LOP3.LUT R20, R10, 0xff, RZ, 0xc0, !PT ;  /* 0x000000ff0a147812 */ /* 0x000fe400078ec0ff */
[----:B------:R-:W-:-:S02]  /*0660*/  LOP3.LUT R19, R2, 0xff, RZ, 0xc0, !PT ;  /* 0x000000ff02137812 */ /* 0x000fc400078ec0ff */
[----:B------:R-:W-:Y:S01]  /*0670*/  LOP3.LUT R18, R3, 0xff, RZ, 0xc0, !PT ;  /* 0x000000ff03127812 */ /* 0x000fe200078ec0ff */
[----:B------:R0:W3:Y:S01]  /*0680*/  LDC.S8 R10, c[0x3][R32+0x120] ;  /* 0x00c04800200a7b82 */ /* 0x0000e20000000200 */
[----:B------:R-:W-:Y:S02]  /*0690*/  LOP3.LUT R17, R13, 0xff, RZ, 0xc0, !PT ;  /* 0x000000ff0d117812 */ /* 0x000fe400078ec0ff */
[----:B------:R-:W-:-:S05]  /*06a0*/  LOP3.LUT R16, R14, 0xff, RZ, 0xc0, !PT ;  /* 0x000000ff0e107812 */ /* 0x000fca00078ec0ff */
[----:B------:R0:W4:Y:S08]  /*06b0*/  LDC.S8 R12, c[0x3][R30+0x120] ;  /* 0x00c048001e0c7b82 */ /* 0x0001300000000200 */
[----:B------:R0:W0:Y:S08]  /*06c0*/  LDC.S8 R15, c[0x3][R29+0x120] ;  /* 0x00c048001d0f7b82 */ /* 0x0000300000000200 */
        /* <DEDUP_REMOVED lines=10> */
[----:B------:R0:W0:Y:S01]  /*0770*/  LDC.S8 R8, c[0x3][R16+0x120] ;  /* 0x00c0480010087b82 */ /* 0x0000220000000200 */
[----:B-1234-:R-:W-:Y:S05]  /*0780*/  BRA.U !UP0, `(.L_x_1) ;  /* 0x0000000d08007547 */ /* 0x01efea000b800000 */
[----:B0-----:R-:W-:Y:S01]  /*0790*/  PRMT R17, R8, 0x9910, RZ ;  /* 0x0000991008117816 */ /* 0x001fe200000000ff */
[C---:B------:R-:W-:Y:S01]  /*07a0*/  IMAD.SHL.U32 R19, R4.reuse, 0x2, RZ ;  /* 0x0000000204137824 */ /* 0x040fe200078e00ff */
[----:B------:R-:W-:Y:S01]  /*07b0*/  PRMT R16, R4, 0x9910, RZ ;  /* 0x0000991004107816 */ /* 0x000fe200000000ff */
[----:B------:R-:W-:Y:S01]  /*07c0*/  IMAD.SHL.U32 R31, R6, 0x2, RZ ;  /* 0x00000002061f7824 */ /* 0x000fe200078e00ff */
[----:B------:R-:W-:Y:S01]  /*07d0*/  ISETP.GT.AND P3, PT, R17, -0x1, PT ;  /* 0xffffffff1100780c */ /* 0x000fe20003f64270 */
[----:B------:R-:W-:Y:S01]  /*07e0*/  IMAD.SHL.U32 R25, R10, 0x2, RZ ;  /* 0x000000020a197824 */ /* 0x000fe200078e00ff */
[C---:B------:R-:W-:Y:S01]  /*07f0*/  ISETP.GT.AND P2, PT, R16.reuse, -0x1, PT ;  /* 0xffffffff1000780c */ /* 0x040fe20003f44270 */
[----:B------:R-:W-:Y:S01]  /*0800*/  IMAD.SHL.U32 R24, R11, 0x2, RZ ;  /* 0x000000020b187824 */ /* 0x000fe200078e00ff */
[----:B------:R-:W-:Y:S01]  /*0810*/  ISETP.GE.AND P1, PT, R16, RZ, PT ;  /* 0x000000ff1000720c */ /* 0x000fe20003f26270 */
[----:B------:R-:W-:Y:S01]  /*0820*/  IMAD.SHL.U32 R22, R7, 0x2, RZ ;  /* 0x0000000207167824 */ /* 0x000fe200078e00ff */
[----:B------:R-:W-:-:S02]  /*0830*/  PRMT R16, R9, 0x9910, RZ ;  /* 0x0000991009107816 */ /* 0x000fc400000000ff */
[----:B------:R-:W-:Y:S01]  /*0840*/  ISETP.GE.AND P4, PT, R17, RZ, PT ;  /* 0x000000ff1100720c */ /* 0x000fe20003f86270 */
[----:B------:R-:W-:Y:S01]  /*0850*/  IMAD.SHL.U32 R17, R8, 0x2, RZ ;  /* 0x0000000208117824 */ /* 0x000fe200078e00ff */
[----:B------:R-:W-:Y:S02]  /*0860*/  ISETP.GT.AND P6, PT, R16, -0x1, PT ;  /* 0xffffffff1000780c */ /* 0x000fe40003fc4270 */
[----:B------:R-:W-:Y:S02]  /*0870*/  PRMT R18, R10, 0x9910, RZ ;  /* 0x000099100a127816 */ /* 0x000fe400000000ff */
[----:B------:R-:W-:Y:S02]  /*0880*/  LOP3.LUT R21, R19, 0x1b, RZ, 0x3c, !PT ;  /* 0x0000001b13157812 */ /* 0x000fe400078e3cff */
[----:B------:R-:W-:Y:S02]  /*0890*/  @!P3 LOP3.LUT R26, R8, R17, RZ, 0x3c, !PT ;  /* 0x00000011081ab212 */ /* 0x000fe400078e3cff */
[----:B------:R-:W-:-:S02]  /*08a0*/  ISETP.GE.AND P0, PT, R18, RZ, PT ;  /* 0x000000ff1200720c */ /* 0x000fc40003f06270 */
[----:B------:R-:W-:Y:S02]  /*08b0*/  ISETP.GT.AND P5, PT, R18, -0x1, PT ;  /* 0xffffffff1200780c */ /* 0x000fe40003fa4270 */
[----:B------:R-:W-:Y:S02]  /*08c0*/  SEL R21, R21, R19, !P1 ;  /* 0x0000001315157207 */ /* 0x000fe40004800000 */
[----:B------:R-:W-:Y:S02]  /*08d0*/  PRMT R18, R11, 0x9910, RZ ;  /* 0x000099100b127816 */ /* 0x000fe400000000ff */
[----:B------:R-:W-:Y:S02]  /*08e0*/  @!P2 LOP3.LUT R20, R4, 0x1b, R19, 0x96, !PT ;  /* 0x0000001b0414a812 */ /* 0x000fe400078e9613 */
[----:B------:R-:W-:Y:S02]  /*08f0*/  ISETP.GE.AND P1, PT, R16, RZ, PT ;  /* 0x000000ff1000720c */ /* 0x000fe40003f26270 */
[----:B------:R-:W-:Y:S01]  /*0900*/  @P2 LOP3.LUT R20, R19, R4, RZ, 0x3c, !PT ;  /* 0x0000000413142212 */ /* 0x000fe200078e3cff */
[----:B------:R-:W-:Y:S01]  /*0910*/  IMAD.SHL.U32 R19, R9, 0x2, RZ ;  /* 0x0000000209137824 */ /* 0x000fe200078e00ff */
[----:B------:R-:W-:-:S02]  /*0920*/  LOP3.LUT R16, R17, 0x1b, RZ, 0x3c, !PT ;  /* 0x0000001b11107812 */ /* 0x000fc400078e3cff */
[----:B------:R-:W-:Y:S02]  /*0930*/  @!P3 LOP3.LUT R26, R26, 0x1b, RZ, 0x3c, !PT ;  /* 0x0000001b1a1ab812 */ /* 0x000fe400078e3cff */
[----:B------:R-:W-:Y:S02]  /*0940*/  @P3 LOP3.LUT R26, R17, R8, RZ, 0x3c, !PT ;  /* 0x00000008111a3212 */ /* 0x000fe400078e3cff */
[C---:B------:R-:W-:Y:S02]  /*0950*/  ISETP.GE.AND P2, PT, R18.reuse, RZ, PT ;  /* 0x000000ff1200720c */ /* 0x040fe40003f46270 */
[----:B------:R-:W-:Y:S02]  /*0960*/  ISETP.GT.AND P3, PT, R18, -0x1, PT ;  /* 0xffffffff1200780c */ /* 0x000fe40003f64270 */
[----:B------:R-:W-:Y:S02]  /*0970*/  PRMT R18, R6, 0x9910, RZ ;  /* 0x0000991006127816 */ /* 0x000fe400000000ff */
[----:B------:R-:W-:Y:S01]  /*0980*/  SEL R17, R16, R17, !P4 ;  /* 0x0000001110117207 */ /* 0x000fe20006000000 */
[----:B------:R-:W-:Y:S01]  /*0990*/  @!P6 IMAD.MOV.U32 R16, RZ, RZ, R19 ;  /* 0x000000ffff10e224 */ /* 0x000fe200078e0013 */
[----:B------:R-:W-:-:S02]  /*09a0*/  ISETP.GT.AND P4, PT, R18, -0x1, PT ;  /* 0xffffffff1200780c */ /* 0x000fc40003f84270 */
[----:B------:R-:W-:Y:S02]  /*09b0*/  PRMT R33, R23, 0x9910, RZ ;  /* 0x0000991017217816 */ /* 0x000fe400000000ff */
[----:B------:R-:W-:Y:S01]  /*09c0*/  @!P6 LOP3.LUT R28, R9, R16, RZ, 0x3c, !PT ;  /* 0x00000010091ce212 */ /* 0x000fe200078e3cff */
[----:B------:R-:W-:Y:S01]  /*09d0*/  @P6 IMAD.MOV.U32 R16, RZ, RZ, R19 ;  /* 0x000000ffff106224 */ /* 0x000fe200078e0013 */
[----:B------:R-:W-:Y:S02]  /*09e0*/  PRMT R29, R7, 0x9910, RZ ;  /* 0x00009910071d7816 */ /* 0x000fe400000000ff */
[----:B------:R-:W-:Y:S02]  /*09f0*/  @!P6 LOP3.LUT R28, R28, 0x1b, RZ, 0x3c, !PT ;  /* 0x0000001b1c1ce812 */ /* 0x000fe400078e3cff */
[C---:B------:R-:W-:Y:S02]  /*0a00*/  LOP3.LUT R19, R16.reuse, 0x1b, RZ, 0x3c, !PT ;  /* 0x0000001b10137812 */ /* 0x040fe400078e3cff */
[----:B------:R-:W-:-:S02]  /*0a10*/  @P6 LOP3.LUT R28, R16, R9, RZ, 0x3c, !PT ;  /* 0x00000009101c6212 */ /* 0x000fc400078e3cff */
[----:B------:R-:W-:Y:S02]  /*0a20*/  SEL R19, R19, R16, !P1 ;  /* 0x0000001013137207 */ /* 0x000fe40004800000 */
[----:B------:R-:W-:Y:S02]  /*0a30*/  @!P4 LOP3.LUT R16, R6, R31, RZ, 0x3c, !PT ;  /* 0x0000001f0610c212 */ /* 0x000fe400078e3cff */
[----:B------:R-:W-:Y:S02]  /*0a40*/  @!P5 LOP3.LUT R34, R10, 0x1b, R25, 0x96, !PT ;  /* 0x0000001b0a22d812 */ /* 0x000fe400078e9619 */
[----:B------:R-:W-:Y:S02]  /*0a50*/  @!P4 LOP3.LUT R16, R16, 0x1b, RZ, 0x3c, !PT ;  /* 0x0000001b1010c812 */ /* 0x000fe400078e3cff */
[----:B------:R-:W-:Y:S02]  /*0a60*/  @P4 LOP3.LUT R16, R31, R6, RZ, 0x3c, !PT ;  /* 0x000000061f104212 */ /* 0x000fe400078e3cff */
[----:B------:R-:W-:-:S02]  /*0a70*/  ISETP.GT.AND P4, PT, R33, -0x1, PT ;  /* 0xffffffff2100780c */ /* 0x000fc40003f84270 */
[----:B------:R-:W-:Y:S02]  /*0a80*/  @P5 LOP3.LUT R34, R25, R10, RZ, 0x3c, !PT ;  /* 0x0000000a19225212 */ /* 0x000fe400078e3cff */
[----:B------:R-:W-:Y:S02]  /*0a90*/  ISETP.GE.AND P5, PT, R18, RZ, PT ;  /* 0x000000ff1200720c */ /* 0x000fe40003fa6270 */
[----:B------:R-:W-:Y:S02]  /*0aa0*/  ISETP.GT.AND P6, PT, R29, -0x1, PT ;  /* 0xffffffff1d00780c */ /* 0x000fe40003fc4270 */
[----:B------:R-:W-:Y:S02]  /*0ab0*/  LOP3.LUT R32, R31, 0x1b, RZ, 0x3c, !PT ;  /* 0x0000001b1f207812 */ /* 0x000fe400078e3cff */
[----:B------:R-:W-:Y:S02]  /*0ac0*/  PRMT R18, R12, 0x9910, RZ ;  /* 0x000099100c127816 */ /* 0x000fe400000000ff */
[----:B------:R-:W-:Y:S01]  /*0ad0*/  SEL R31, R32, R31, !P5 ;  /* 0x0000001f201f7207 */ /* 0x000fe20006800000 */
[----:B------:R-:W-:Y:S01]  /*0ae0*/  IMAD.SHL.U32 R32, R23, 0x2, RZ ;  /* 0x0000000217207824 */ /* 0x000fe200078e00ff */
[----:B------:R-:W-:-:S02]  /*0af0*/  ISETP.GE.AND P5, PT, R29, RZ, PT ;  /* 0x000000ff1d00720c */ /* 0x000fc40003fa6270 */
[----:B------:R-:W-:Y:S02]  /*0b00*/  @!P3 LOP3.LUT R30, R11, 0x1b, R24, 0x96, !PT ;  /* 0x0000001b0b1eb812 */ /* 0x000fe400078e9618 */
[----:B------:R-:W-:Y:S02]  /*0b10*/  @!P4 LOP3.LUT R29, R23, R32, RZ, 0x3c, !PT ;  /* 0x00000020171dc212 */ /* 0x000fe400078e3cff */
[----:B------:R-:W-:Y:S02]  /*0b20*/  @P3 LOP3.LUT R30, R24, R11, RZ, 0x3c, !PT ;  /* 0x0000000b181e3212 */ /* 0x000fe400078e3cff */
[C---:B------:R-:W-:Y:S02]  /*0b30*/  ISETP.GE.AND P1, PT, R18.reuse, RZ, PT ;  /* 0x000000ff1200720c */ /* 0x040fe40003f26270 */
[----:B------:R-:W-:Y:S02]  /*0b40*/  ISETP.GT.AND P3, PT, R18, -0x1, PT ;  /* 0xffffffff1200780c */ /* 0x000fe40003f64270 */
[----:B------:R-:W-:-:S02]  /*0b50*/  @!P6 LOP3.LUT R18, R7, R22, RZ, 0x3c, !PT ;  /* 0x000000160712e212 */ /* 0x000fc400078e3cff */
[----:B------:R-:W-:Y:S02]  /*0b60*/  @!P4 LOP3.LUT R29, R29, 0x1b, RZ, 0x3c, !PT ;  /* 0x0000001b1d1dc812 */ /* 0x000fe400078e3cff */
[----:B------:R-:W-:Y:S02]  /*0b70*/  @P4 LOP3.LUT R29, R32, R23, RZ, 0x3c, !PT ;  /* 0x00000017201d4212 */ /* 0x000fe400078e3cff */
[----:B------:R-:W-:Y:S02]  /*0b80*/  @!P6 LOP3.LUT R18, R18, 0x1b, RZ, 0x3c, !PT ;  /* 0x0000001b1212e812 */ /* 0x000fe400078e3cff */
[----:B------:R-:W-:Y:S02]  /*0b90*/  LOP3.LUT R17, R23, R20, R17, 0x96, !PT ;  /* 0x0000001417117212 */ /* 0x000fe400078e9611 */
[----:B------:R-:W-:Y:S02]  /*0ba0*/  @P6 LOP3.LUT R18, R22, R7, RZ, 0x3c, !PT ;  /* 0x0000000716126212 */ /* 0x000fe400078e3cff */
[----:B------:R-:W-:-:S02]  /*0bb0*/  LOP3.LUT R20, R27, R34, R19, 0x96, !PT ;  /* 0x000000221b147212 */ /* 0x000fc400078e9613 */
[----:B------:R-:W-:Y:S01]  /*0bc0*/  ISETP.GE.AND P6, PT, R33, RZ, PT ;  /* 0x000000ff2100720c */ /* 0x000fe20003fc6270 */
[----:B------:R-:W-:Y:S01]  /*0bd0*/  IMAD.SHL.U32 R33, R12, 0x2, RZ ;  /* 0x000000020c217824 */ /* 0x000fe200078e00ff */
[----:B------:R-:W-:Y:S02]  /*0be0*/  LOP3.LUT R19, R13, R30, R31, 0x96, !PT ;  /* 0x0000001e0d137212 */ /* 0x000fe400078e961f */
[----:B------:R-:W-:Y:S02]  /*0bf0*/  LOP3.LUT R21, R14, R21, R29, 0x96, !PT ;  /* 0x000000150e157212 */ /* 0x000fe400078e961d */
[----:B------:R-:W-:Y:S02]  /*0c00*/  LOP3.LUT R31, R22, 0x1b, RZ, 0x3c, !PT ;  /* 0x0000001b161f7812 */ /* 0x000fe400078e3cff */
[----:B------:R-:W-:Y:S02]  /*0c10*/  LOP3.LUT R29, R24, 0x1b, RZ, 0x3c, !PT ;  /* 0x0000001b181d7812 */ /* 0x000fe400078e3cff */
[----:B------:R-:W-:-:S02]  /*0c20*/  SEL R31, R31, R22, !P5 ;  /* 0x000000161f1f7207 */ /* 0x000fc40006800000 */
[----:B------:R-:W-:Y:S02]  /*0c30*/  SEL R29, R29, R24, !P2 ;  /* 0x000000181d1d7207 */ /* 0x000fe40005000000 */
[----:B------:R-:W-:Y:S02]  /*0c40*/  @!P3 LOP3.LUT R22, R12, 0x1b, R33, 0x96, !PT ;  /* 0x0000001b0c16b812 */ /* 0x000fe400078e9621 */
[C---:B------:R-:W-:Y:S02]  /*0c50*/  LOP3.LUT R24, R33.reuse, 0x1b, RZ, 0x3c, !PT ;  /* 0x0000001b21187812 */ /* 0x040fe400078e3cff */
[----:B------:R-:W-:Y:S02]  /*0c60*/  @P3 LOP3.LUT R22, R33, R12, RZ, 0x3c, !PT ;  /* 0x0000000c21163212 */ /* 0x000fe400078e3cff */
[----:B------:R-:W-:Y:S01]  /*0c70*/  SEL R24, R24, R33, !P1 ;  /* 0x0000002118187207 */ /* 0x000fe20004800000 */
[----:B------:R-:W-:Y:S01]  /*0c80*/  IMAD.SHL.U32 R33, R14, 0x2, RZ ;  /* 0x000000020e217824 */ /* 0x000fe200078e00ff */
[----:B------:R-:W-:-:S02]  /*0c90*/  LOP3.LUT R22, R15, R22, R31, 0x96, !PT ;  /* 0x000000160f167212 */ /* 0x000fc400078e961f */
[----:B------:R-:W-:Y:S02]  /*0ca0*/  PRMT R31, R14, 0x9910, RZ ;  /* 0x000099100e1f7816 */ /* 0x000fe400000000ff */
[----:B------:R-:W-:Y:S02]  /*0cb0*/  LOP3.LUT R30, R25, 0x1b, RZ, 0x3c, !PT ;  /* 0x0000001b191e7812 */ /* 0x000fe400078e3cff */
[----:B------:R-:W-:Y:S02]  /*0cc0*/  ISETP.GE.AND P1, PT, R31, RZ, PT ;  /* 0x000000ff1f00720c */ /* 0x000fe40003f26270 */
[----:B------:R-:W-:Y:S02]  /*0cd0*/  LOP3.LUT R34, R33, 0x1b, RZ, 0x3c, !PT ;  /* 0x0000001b21227812 */ /* 0x000fe400078e3cff */
[----:B------:R-:W-:Y:S02]  /*0ce0*/  SEL R30, R30, R25, !P0 ;  /* 0x000000191e1e7207 */ /* 0x000fe40004000000 */
[----:B------:R-:W-:-:S02]  /*0cf0*/  SEL R34, R34, R33, !P1 ;  /* 0x0000002122227207 */ /* 0x000fc40004800000 */
[----:B------:R-:W-:Y:S02]  /*0d00*/  ISETP.GT.AND P0, PT, R31, -0x1, PT ;  /* 0xffffffff1f00780c */ /* 0x000fe40003f04270 */
[----:B------:R-:W-:Y:S01]  /*0d10*/  LOP3.LUT R23, R23, R34, R26, 0x96, !PT ;  /* 0x0000002217177212 */ /* 0x000fe200078e961a */
[C---:B------:R-:W-:Y:S01]  /*0d20*/  IMAD.SHL.U32 R34, R27.reuse, 0x2, RZ ;  /* 0x000000021b227824 */ /* 0x040fe200078e00ff */
[----:B------:R-:W-:Y:S02]  /*0d30*/  PRMT R26, R27, 0x9910, RZ ;  /* 0x000099101b1a7816 */ /* 0x000fe400000000ff */
[----:B------:R-:W-:Y:S02]  /*0d40*/  LOP3.LUT R25, R32, 0x1b, RZ, 0x3c, !PT ;  /* 0x0000001b20197812 */ /* 0x000fe400078e3cff */
[----:B------:R-:W-:Y:S02]  /*0d50*/  ISETP.GT.AND P1, PT, R26, -0x1, PT ;  /* 0xffffffff1a00780c */ /* 0x000fe40003f24270 */
[----:B------:R-:W-:-:S02]  /*0d60*/  SEL R25, R25, R32, !P6 ;  /* 0x0000002019197207 */ /* 0x000fc40007000000 */
[----:B------:R-:W-:Y:S02]  /*0d70*/  PRMT R35, R13, 0x9910, RZ ;  /* 0x000099100d237816 */ /* 0x000fe400000000ff */
[----:B------:R-:W-:Y:S02]  /*0d80*/  @!P0 LOP3.LUT R32, R14, R33, RZ, 0x3c, !PT ;  /* 0x000000210e208212 */ /* 0x000fe400078e3cff */
[----:B------:R-:W-:Y:S02]  /*0d90*/  ISETP.GT.AND P2, PT, R35, -0x1, PT ;  /* 0xffffffff2300780c */ /* 0x000fe40003f44270 */
[----:B------:R-:W-:Y:S02]  /*0da0*/  @!P0 LOP3.LUT R31, R32, 0x1b, RZ, 0x3c, !PT ;  /* 0x0000001b201f8812 */ /* 0x000fe400078e3cff */
[----:B------:R-:W-:Y:S02]  /*0db0*/  PRMT R32, R5, 0x9910, RZ ;  /* 0x0000991005207816 */ /* 0x000fe400000000ff */
[----:B------:R-:W-:-:S02]  /*0dc0*/  @P0 LOP3.LUT R31, R33, R14, RZ, 0x3c, !PT ;  /* 0x0000000e211f0212 */ /* 0x000fc400078e3cff */
[----:B------:R-:W-:Y:S02]  /*0dd0*/  @!P1 LOP3.LUT R33, R27, R34, RZ, 0x3c, !PT ;  /* 0x000000221b219212 */ /* 0x000fe400078e3cff */
[----:B------:R-:W-:Y:S02]  /*0de0*/  ISETP.GT.AND P0, PT, R32, -0x1, PT ;  /* 0xffffffff2000780c */ /* 0x000fe40003f04270 */
[----:B------:R-:W-:Y:S02]  /*0df0*/  @!P1 LOP3.LUT R33, R33, 0x1b, RZ, 0x3c, !PT ;  /* 0x0000001b21219812 */ /* 0x000fe400078e3cff */
[----:B------:R-:W-:Y:S02]  /*0e00*/  @P1 LOP3.LUT R33, R34, R27, RZ, 0x3c, !PT ;  /* 0x0000001b22211212 */ /* 0x000fe400078e3cff */
[----:B------:R-:W-:Y:S02]  /*0e10*/  ISETP.GE.AND P1, PT, R26, RZ, PT ;  /* 0x000000ff1a00720c */ /* 0x000fe40003f26270 */
[----:B------:R-:W-:-:S02]  /*0e20*/  LOP3.LUT R25, R4, R25, R31, 0x96, !PT ;  /* 0x0000001904197212 */ /* 0x000fc400078e961f */
[C---:B------:R-:W-:Y:S01]  /*0e30*/  LOP3.LUT R26, R5.reuse, R30, R33, 0x96, !PT ;  /* 0x0000001e051a7212 */ /* 0x040fe200078e9621 */
[----:B------:R-:W-:Y:S01]  /*0e40*/  IMAD.SHL.U32 R33, R5, 0x2, RZ ;  /* 0x0000000205217824 */ /* 0x000fe200078e00ff */
[----:B------:R-:W-:Y:S02]  /*0e50*/  LOP3.LUT R31, R34, 0x1b, RZ, 0x3c, !PT ;  /* 0x0000001b221f7812 */ /* 0x000fe400078e3cff */
[----:B------:R-:W-:Y:S02]  /*0e60*/  LOP3.LUT R4, R23, R4, RZ, 0x3c, !PT ;  /* 0x0000000417047212 */ /* 0x000fe400078e3cff */
[----:B------:R-:W-:Y:S01]  /*0e70*/  SEL R31, R31, R34, !P1 ;  /* 0x000000221f1f7207 */ /* 0x000fe20004800000 */
[----:B------:R-:W-:Y:S01]  /*0e80*/  @!P0 IMAD.MOV.U32 R34, RZ, RZ, R33 ;  /* 0x000000ffff228224 */ /* 0x000fe200078e0021 */
[----:B------:R-:W-:Y:S02]  /*0e90*/  ISETP.GE.AND P1, PT, R32, RZ, PT ;  /* 0x000000ff2000720c */ /* 0x000fe40003f26270 */
[----:B------:R-:W-:-:S02]  /*0ea0*/  LOP3.LUT R17, R17, R14, RZ, 0x3c, !PT ;  /* 0x0000000e11117212 */ /* 0x000fc400078e3cff */
[----:B------:R-:W-:Y:S01]  /*0eb0*/  @!P0 LOP3.LUT R30, R5, R34, RZ, 0x3c, !PT ;  /* 0x00000022051e8212 */ /* 0x000fe200078e3cff */
[----:B------:R-:W-:Y:S01]  /*0ec0*/  @P0 IMAD.MOV.U32 R34, RZ, RZ, R33 ;  /* 0x000000ffff220224 */ /* 0x000fe200078e0021 */
[-C--:B------:R-:W-:Y:S02]  /*0ed0*/  LOP3.LUT R20, R20, R5.reuse, RZ, 0x3c, !PT ;  /* 0x0000000514147212 */ /* 0x080fe400078e3cff */
[----:B------:R-:W-:Y:S02]  /*0ee0*/  @!P0 LOP3.LUT R30, R30, 0x1b, RZ, 0x3c, !PT ;  /* 0x0000001b1e1e8812 */ /* 0x000fe400078e3cff */
[C---:B------:R-:W-:Y:S02]  /*0ef0*/  LOP3.LUT R33, R34.reuse, 0x1b, RZ, 0x3c, !PT ;  /* 0x0000001b22217812 */ /* 0x040fe400078e3cff */
[----:B------:R-:W-:Y:S02]  /*0f00*/  @P0 LOP3.LUT R30, R34, R5, RZ, 0x3c, !PT ;  /* 0x00000005221e0212 */ /* 0x000fe400078e3cff */
[----:B------:R-:W-:-:S02]  /*0f10*/  SEL R33, R33, R34, !P1 ;  /* 0x0000002221217207 */ /* 0x000fc40004800000 */
[----:B------:R-:W-:Y:S02]  /*0f20*/  ISETP.GE.AND P1, PT, R35, RZ, PT ;  /* 0x000000ff2300720c */ /* 0x000fe40003f26270 */
[----:B------:R-:W-:Y:S01]  /*0f30*/  LOP3.LUT R27, R27, R33, R28, 0x96, !PT ;  /* 0x000000211b1b7212 */ /* 0x000fe200078e961c */
[----:B------:R-:W-:Y:S01]  /*0f40*/  IMAD.SHL.U32 R28, R13, 0x2, RZ ;  /* 0x000000020d1c7824 */ /* 0x000fe200078e00ff */
[----:B------:R-:W-:Y:S02]  /*0f50*/  PRMT R33, R2, 0x9910, RZ ;  /* 0x0000991002217816 */ /* 0x000fe400000000ff */
[----:B------:R-:W-:Y:S02]  /*0f60*/  LOP3.LUT R30, R10, R31, R30, 0x96, !PT ;  /* 0x0000001f0a1e7212 */ /* 0x000fe400078e961e */
[C---:B------:R-:W-:Y:S02]  /*0f70*/  ISETP.GT.AND P3, PT, R33.reuse, -0x1, PT ;  /* 0xffffffff2100780c */ /* 0x040fe40003f64270 */
[----:B------:R-:W-:Y:S01]  /*0f80*/  ISETP.GE.AND P4, PT, R33, RZ, PT ;  /* 0x000000ff2100720c */ /* 0x000fe20003f86270 */
[----:B------:R-:W-:Y:S01]  /*0f90*/  IMAD.SHL.U32 R33, R2, 0x2, RZ ;  /* 0x0000000202217824 */ /* 0x000fe200078e00ff */
[----:B------:R-:W-:-:S02]  /*0fa0*/  @!P2 LOP3.LUT R32, R13, R28, RZ, 0x3c, !PT ;  /* 0x0000001c0d20a212 */ /* 0x000fc400078e3cff */
[----:B------:R-:W-:Y:S02]  /*0fb0*/  LOP3.LUT R19, R19, R2, RZ, 0x3c, !PT ;  /* 0x0000000213137212 */ /* 0x000fe400078e3cff */
[----:B------:R-:W-:Y:S02]  /*0fc0*/  LOP3.LUT R34, R33, 0x1b, RZ, 0x3c, !PT ;  /* 0x0000001b21227812 */ /* 0x000fe400078e3cff */
[----:B------:R-:W-:Y:S02]  /*0fd0*/  @!P2 LOP3.LUT R32, R32, 0x1b, RZ, 0x3c, !PT ;  /* 0x0000001b2020a812 */ /* 0x000fe400078e3cff */
[----:B------:R-:W-:Y:S02]  /*0fe0*/  SEL R34, R34, R33, !P4 ;  /* 0x0000002122227207 */ /* 0x000fe40006000000 */
[----:B------:R-:W-:Y:S02]  /*0ff0*/  @P2 LOP3.LUT R32, R28, R13, RZ, 0x3c, !PT ;  /* 0x0000000d1c202212 */ /* 0x000fe400078e3cff */
[----:B------:R-:W-:Y:S01]  /*1000*/  LOP3.LUT R16, R13, R34, R16, 0x96, !PT ;  /* 0x000000220d107212 */ /* 0x000fe200078e9610 */
[C---:B------:R-:W-:Y:S01]  /*1010*/  IMAD.SHL.U32 R34, R15.reuse, 0x2, RZ ;  /* 0x000000020f227824 */ /* 0x040fe200078e00ff */
[----:B------:R-:W-:-:S02]  /*1020*/  PRMT R13, R15, 0x9910, RZ ;  /* 0x000099100f0d7816 */ /* 0x000fc400000000ff */
[C---:B------:R-:W-:Y:S02]  /*1030*/  LOP3.LUT R29, R2.reuse, R29, R32, 0x96, !PT ;  /* 0x0000001d021d7212 */ /* 0x040fe400078e9620 */
[C---:B------:R-:W-:Y:S02]  /*1040*/  ISETP.GT.AND P0, PT, R13.reuse, -0x1, PT ;  /* 0xffffffff0d00780c */ /* 0x040fe40003f04270 */
[----:B------:R-:W-:Y:S02]  /*1050*/  @!P3 LOP3.LUT R32, R2, R33, RZ, 0x3c, !PT ;  /* 0x000000210220b212 */ /* 0x000fe400078e3cff */
[----:B------:R-:W-:Y:S02]  /*1060*/  ISETP.GE.AND P2, PT, R13, RZ, PT ;  /* 0x000000ff0d00720c */ /* 0x000fe40003f46270 */
[----:B------:R-:W-:Y:S02]  /*1070*/  @!P3 LOP3.LUT R32, R32, 0x1b, RZ, 0x3c, !PT ;  /* 0x0000001b2020b812 */ /* 0x000fe400078e3cff */
[----:B------:R-:W-:-:S02]  /*1080*/  @P3 LOP3.LUT R32, R33, R2, RZ, 0x3c, !PT ;  /* 0x0000000221203212 */ /* 0x000fc400078e3cff */
[----:B------:R-:W-:Y:S02]  /*1090*/  PRMT R33, R3, 0x9910, RZ ;  /* 0x0000991003217816 */ /* 0x000fe400000000ff */
[----:B------:R-:W-:Y:S02]  /*10a0*/  LOP3.LUT R22, R22, R3, RZ, 0x3c, !PT ;  /* 0x0000000316167212 */ /* 0x000fe400078e3cff */
[----:B------:R-:W-:Y:S02]  /*10b0*/  @!P0 LOP3.LUT R13, R15, R34, RZ, 0x3c, !PT ;  /* 0x000000220f0d8212 */ /* 0x000fe400078e3cff */
[----:B------:R-:W-:Y:S02]  /*10c0*/  ISETP.GE.AND P3, PT, R33, RZ, PT ;  /* 0x000000ff2100720c */ /* 0x000fe40003f66270 */
[----:B------:R-:W-:Y:S02]  /*10d0*/  @!P0 LOP3.LUT R13, R13, 0x1b, RZ, 0x3c, !PT ;  /* 0x0000001b0d0d8812 */ /* 0x000fe400078e3cff */
[----:B------:R-:W-:-:S02]  /*10e0*/  @P0 LOP3.LUT R13, R34, R15, RZ, 0x3c, !PT ;  /* 0x0000000f220d0212 */ /* 0x000fc400078e3cff */
[----:B------:R-:W-:Y:S01]  /*10f0*/  ISETP.GT.AND P0, PT, R33, -0x1, PT ;  /* 0xffffffff2100780c */ /* 0x000fe20003f04270 */
[C---:B------:R-:W-:Y:S01]  /*1100*/  IMAD.SHL.U32 R33, R3.reuse, 0x2, RZ ;  /* 0x0000000203217824 */ /* 0x040fe200078e00ff */
[----:B------:R-:W-:Y:S02]  /*1110*/  LOP3.LUT R24, R3, R24, R13, 0x96, !PT ;  /* 0x0000001803187212 */ /* 0x000fe400078e960d */
[----:B------:R-:W-:Y:S02]  /*1120*/  LOP3.LUT R13, R28, 0x1b, RZ, 0x3c, !PT ;  /* 0x0000001b1c0d7812 */ /* 0x000fe400078e3cff */
[----:B------:R-:W-:Y:S02]  /*1130*/  LOP3.LUT R21, R21, R8, RZ, 0x3c, !PT ;  /* 0x0000000815157212 */ /* 0x000fe400078e3cff */
[----:B------:R-:W-:Y:S02]  /*1140*/  SEL R28, R13, R28, !P1 ;  /* 0x0000001c0d1c7207 */ /* 0x000fe40004800000 */
[----:B------:R-:W-:-:S02]  /*1150*/  LOP3.LUT R13, R34, 0x1b, RZ, 0x3c, !PT ;  /* 0x0000001b220d7812 */ /* 0x000fc400078e3cff */
[----:B------:R-:W-:Y:S02]  /*1160*/  LOP3.LUT R25, R25, R8, RZ, 0x3c, !PT ;  /* 0x0000000819197212 */ /* 0x000fe400078e3cff */
[----:B------:R-:W-:Y:S01]  /*1170*/  SEL R13, R13, R34, !P2 ;  /* 0x000000220d0d7207 */ /* 0x000fe20005000000 */
[--C-:B------:R-:W-:Y:S01]  /*1180*/  @!P0 IMAD.MOV.U32 R34, RZ, RZ, R33.reuse ;  /* 0x000000ffff228224 */ /* 0x100fe200078e0021 */
[-C--:B------:R-:W-:Y:S02]  /*1190*/  LOP3.LUT R26, R26, R9.reuse, RZ, 0x3c, !PT ;  /* 0x000000091a1a7212 */ /* 0x080fe400078e3cff */
[----:B------:R-:W-:Y:S02]  /*11a0*/  LOP3.LUT R30, R30, R9, RZ, 0x3c, !PT ;  /* 0x000000091e1e7212 */ /* 0x000fe400078e3cff */
[----:B------:R-:W-:Y:S01]  /*11b0*/  @!P0 LOP3.LUT R31, R3, R34, RZ, 0x3c, !PT ;  /* 0x00000022031f8212 */ /* 0x000fe200078e3cff */
[----:B------:R-:W-:Y:S01]  /*11c0*/  @P0 IMAD.MOV.U32 R34, RZ, RZ, R33 ;  /* 0x000000ffff220224 */ /* 0x000fe200078e0021 */
[----:B------:R-:W-:-:S02]  /*11d0*/  LOP3.LUT R29, R29, R6, RZ, 0x3c, !PT ;  /* 0x000000061d1d7212 */ /* 0x000fc400078e3cff */
[----:B------:R-:W-:Y:S02]  /*11e0*/  @!P0 LOP3.LUT R33, R31, 0x1b, RZ, 0x3c, !PT ;  /* 0x0000001b1f218812 */ /* 0x000fe400078e3cff */
[C---:B------:R-:W-:Y:S02]  /*11f0*/  LOP3.LUT R35, R34.reuse, 0x1b, RZ, 0x3c, !PT ;  /* 0x0000001b22237812 */ /* 0x040fe400078e3cff */
[----:B------:R-:W-:Y:S02]  /*1200*/  @P0 LOP3.LUT R33, R34, R3, RZ, 0x3c, !PT ;  /* 0x0000000322210212 */ /* 0x000fe400078e3cff */
[----:B------:R-:W-:Y:S02]  /*1210*/  SEL R35, R35, R34, !P3 ;  /* 0x0000002223237207 */ /* 0x000fe40005800000 */
[----:B------:R-:W-:Y:S02]  /*1220*/  LOP3.LUT R31, R11, R28, R32, 0x96, !PT ;  /* 0x0000001c0b1f7212 */ /* 0x000fe400078e9620 */
[----:B------:R-:W-:-:S02]  /*1230*/  LOP3.LUT R15, R15, R35, R18, 0x96, !PT ;  /* 0x000000230f0f7212 */ /* 0x000fc400078e9612 */
[----:B------:R-:W-:Y:S02]  /*1240*/  LOP3.LUT R18, R12, R13, R33, 0x96, !PT ;  /* 0x0000000d0c127212 */ /* 0x000fe400078e9621 */
[----:B------:R-:W-:Y:S02]  /*1250*/  LOP3.LUT R31, R31, R6, RZ, 0x3c, !PT ;  /* 0x000000061f1f7212 */ /* 0x000fe400078e3cff */
[----:B------:R-:W-:Y:S02]  /*1260*/  LOP3.LUT R16, R16, R11, RZ, 0x3c, !PT ;  /* 0x0000000b10107212 */ /* 0x000fe400078e3cff */
[-C--:B------:R-:W-:Y:S02]  /*1270*/  LOP3.LUT R24, R24, R7.reuse, RZ, 0x3c, !PT ;  /* 0x0000000718187212 */ /* 0x080fe400078e3cff */
[----:B------:R-:W-:Y:S02]  /*1280*/  LOP3.LUT R18, R18, R7, RZ, 0x3c, !PT ;  /* 0x0000000712127212 */ /* 0x000fe400078e3cff */
[----:B------:R-:W-:-:S02]  /*1290*/  LOP3.LUT R5, R27, R10, RZ, 0x3c, !PT ;  /* 0x0000000a1b057212 */ /* 0x000fc400078e3cff */
[----:B------:R-:W-:Y:S02]  /*12a0*/  LOP3.LUT R3, R15, R12, RZ, 0x3c, !PT ;  /* 0x0000000c0f037212 */ /* 0x000fe400078e3cff */
[----:B------:R-:W-:Y:S02]  /*12b0*/  PRMT R14, R4, 0x7610, R14 ;  /* 0x00007610040e7816 */ /* 0x000fe4000000000e */
[----:B------:R-:W-:Y:S02]  /*12c0*/  PRMT R8, R17, 0x7610, R8 ;  /* 0x0000761011087816 */ /* 0x000fe40000000008 */
[----:B------:R-:W-:Y:S02]  /*12d0*/  PRMT R23, R25, 0x7610, R23 ;  /* 0x0000761019177816 */ /* 0x000fe40000000017 */
[----:B------:R-:W-:Y:S02]  /*12e0*/  PRMT R4, R21, 0x7610, R4 ;  /* 0x0000761015047816 */ /* 0x000fe40000000004 */
[----:B------:R-:W-:-:S02]  /*12f0*/  PRMT R9, R20, 0x7610, R9 ;  /* 0x0000761014097816 */ /* 0x000fc40000000009 */
[----:B------:R-:W-:Y:S02]  /*1300*/  PRMT R27, R30, 0x7610, R27 ;  /* 0x000076101e1b7816 */ /* 0x000fe4000000001b */
[----:B------:R-:W-:Y:S02]  /*1310*/  PRMT R10, R26, 0x7610, R10 ;  /* 0x000076101a0a7816 */ /* 0x000fe4000000000a */
[----:B------:R-:W-:Y:S02]  /*1320*/  PRMT R6, R19, 0x7610, R6 ;  /* 0x0000761013067816 */ /* 0x000fe40000000006 */
[----:B------:R-:W-:Y:S02]  /*1330*/  PRMT R13, R31, 0x7610, R13 ;  /* 0x000076101f0d7816 */ /* 0x000fe4000000000d */
[----:B------:R-:W-:Y:S02]  /*1340*/  PRMT R2, R16, 0x7610, R2 ;  /* 0x0000761010027816 */ /* 0x000fe40000000002 */
[----:B------:R-:W-:-:S02]  /*1350*/  PRMT R11, R29, 0x7610, R11 ;  /* 0x000076101d0b7816 */ /* 0x000fc4000000000b */
[----:B------:R-:W-:Y:S02]  /*1360*/  PRMT R7, R22, 0x7610, R7 ;  /* 0x0000761016077816 */ /* 0x000fe40000000007 */
[----:B------:R-:W-:Y:S02]  /*1370*/  PRMT R15, R18, 0x7610, R15 ;  /* 0x00007610120f7816 */ /* 0x000fe4000000000f */
[----:B------:R-:W-:-:S07]  /*1380*/  PRMT R12, R24, 0x7610, R12 ;  /* 0x00007610180c7816 */ /* 0x000fce000000000c */
.L_x_1:
[----:B------:R-:W-:Y:S01]  /*1390*/  UIADD3 UR4, UPT, UPT, UR4, 0x4, URZ ;  /* 0x0000000404047890 */ /* 0x000fe2000fffe0ff */
[----:B0-----:R-:W-:Y:S01]  /*13a0*/  IMAD.U32 R14, R14, 0x10000, RZ ;  /* 0x000100000e0e7824 */ /* 0x001fe200078e00ff */
[----:B------:R-:W-:Y:S01]  /*13b0*/  UMOV UR6, 0x240 ;  /* 0x0000024000067882 */ /* 0x000fe20000000000 */
[----:B------:R-:W-:Y:S01]  /*13c0*/  IMAD.U32 R16, R3, 0x10000, RZ ;  /* 0x0001000003107824 */ /* 0x000fe200078e00ff */
[----:B------:R-:W-:Y:S01]  /*13d0*/  ULEA UR6, UR4, UR6, 0x2 ;  /* 0x0000000604067291 */ /* 0x000fe2000f8e10ff */
[----:B------:R-:W-:Y:S01]  /*13e0*/  IMAD.U32 R5, R5, 0x10000, RZ ;  /* 0x0001000005057824 */ /* 0x000fe200078e00ff */
[----:B------:R-:W-:Y:S01]  /*13f0*/  LOP3.LUT R17, R14, 0xff0000, RZ, 0xc0, !PT ;  /* 0x00ff00000e117812 */ /* 0x000fe200078ec0ff */
[----:B------:R-:W-:Y:S01]  /*1400*/  IMAD.U32 R14, R2, 0x10000, RZ ;  /* 0x00010000020e7824 */ /* 0x000fe200078e00ff */
[----:B------:R-:W-:Y:S01]  /*1410*/  LOP3.LUT R6, R6, 0xffff, RZ, 0xc0, !PT ;  /* 0x0000ffff06067812 */ /* 0x000fe200078ec0ff */
[----:B------:R-:W-:Y:S01]  /*1420*/  UIADD3 UR5, UPT, UPT, UR5, 0x1, URZ ;  /* 0x0000000105057890 */ /* 0x000fe2000fffe0ff */
[----:B------:R-:W-:-:S02]  /*1430*/  LOP3.LUT R8, R8, 0xffff, RZ, 0xc0, !PT ;  /* 0x0000ffff08087812 */ /* 0x000fc400078ec0ff */
[----:B------:R-:W-:Y:S01]  /*1440*/  LOP3.LUT R3, R14, 0xff0000, RZ, 0xc0, !PT ;  /* 0x00ff00000e037812 */ /* 0x000fe200078ec0ff */
[----:B------:R-:W-:Y:S01]  /*1450*/  UISETP.NE.AND UP0, UPT, UR5, URZ, UPT ;  /* 0x000000ff0500728c */ /* 0x000fe2000bf05270 */
[----:B------:R-:W-:Y:S01]  /*1460*/  LOP3.LUT R9, R9, 0xffff, RZ, 0xc0, !PT ;  /* 0x0000ffff09097812 */ /* 0x000fe200078ec0ff */
[----:B------:R-:W-:Y:S01]  /*1470*/  IMAD R8, R8, 0x1000000, R17 ;  /* 0x0100000008087824 */ /* 0x000fe200078e0211 */
[----:B------:R-:W0:Y:S01]  /*1480*/  LDCU.64 UR8, c[0x3][UR6] ;  /* 0x00c00000060877ac */ /* 0x000e220008000a00 */
[----:B------:R-:W-:Y:S01]  /*1490*/  LOP3.LUT R7, R7, 0xffff, RZ, 0xc0, !PT ;  /* 0x0000ffff07077812 */ /* 0x000fe200078ec0ff */
[----:B------:R-:W-:Y:S01]  /*14a0*/  IMAD R3, R6, 0x1000000, R3 ;  /* 0x0100000006037824 */ /* 0x000fe200078e0203 */
[----:B------:R-:W-:Y:S01]  /*14b0*/  LOP3.LUT R2, R5, 0xff0000, RZ, 0xc0, !PT ;  /* 0x00ff000005027812 */ /* 0x000fe200078ec0ff */
[----:B------:R-:W1:Y:S01]  /*14c0*/  LDCU.64 UR6, c[0x3][UR6+0x8] ;  /* 0x00c00100060677ac */ /* 0x000e620008000a00 */
[----:B------:R-:W-:Y:S02]  /*14d0*/  LOP3.LUT R16, R16, 0xff0000, RZ, 0xc0, !PT ;  /* 0x00ff000010107812 */ /* 0x000fe400078ec0ff */
[----:B------:R-:W-:Y:S01]  /*14e0*/  LOP3.LUT R6, R13, 0xff, RZ, 0xc0, !PT ;  /* 0x000000ff0d067812 */ /* 0x000fe200078ec0ff */
[----:B------:R-:W-:Y:S01]  /*14f0*/  IMAD R2, R9, 0x1000000, R2 ;  /* 0x0100000009027824 */ /* 0x000fe200078e0202 */
        /* <DEDUP_REMOVED lines=11> */
[----:B------:R-:W-:Y:S01]  /*15b0*/  IMAD.IADD R3, R8, 0x1, R3 ;  /* 0x0000000108037824 */ /* 0x000fe200078e0203 */
[----:B------:R-:W-:Y:S01]  /*15c0*/  LOP3.LUT R12, R12, 0xff, RZ, 0xc0, !PT ;  /* 0x000000ff0c0c7812 */ /* 0x000fe200078ec0ff */
[----:B------:R-:W-:-:S02]  /*15d0*/  IMAD.IADD R11, R6, 0x1, R11 ;  /* 0x00000001060b7824 */ /* 0x000fc400078e020b */
[----:B------:R-:W-:Y:S01]  /*15e0*/  IMAD.IADD R2, R2, 0x1, R5 ;  /* 0x0000000102027824 */ /* 0x000fe200078e0205 */
[----:B0-----:R-:W-:Y:S01]  /*15f0*/  LOP3.LUT R3, R3, UR8, RZ, 0x3c, !PT ;  /* 0x0000000803037c12 */ /* 0x001fe2000f8e3cff */
[----:B------:R-:W-:Y:S01]  /*1600*/  IMAD.IADD R7, R7, 0x1, R12 ;  /* 0x0000000107077824 */ /* 0x000fe200078e020c */
[----:B-1----:R-:W-:Y:S02]  /*1610*/  LOP3.LUT R11, R11, UR6, RZ, 0x3c, !PT ;  /* 0x000000060b0b7c12 */ /* 0x002fe4000f8e3cff */
[----:B------:R-:W-:Y:S02]  /*1620*/  LOP3.LUT R6, R2, UR9, RZ, 0x3c, !PT ;  /* 0x0000000902067c12 */ /* 0x000fe4000f8e3cff */
[----:B------:R-:W-:Y:S02]  /*1630*/  LOP3.LUT R10, R7, UR7, RZ, 0x3c, !PT ;  /* 0x00000007070a7c12 */ /* 0x000fe4000f8e3cff */
[--C-:B------:R-:W-:Y:S02]  /*1640*/  SHF.R.U32.HI R2, RZ, 0x18, R3.reuse ;  /* 0x00000018ff027819 */ /* 0x100fe40000011603 */
[----:B------:R-:W-:-:S02]  /*1650*/  SHF.R.U32.HI R12, RZ, 0x8, R3 ;  /* 0x00000008ff0c7819 */ /* 0x000fc40000011603 */
[C---:B------:R-:W-:Y:S02]  /*1660*/  PRMT R5, R3.reuse, 0x7610, R5 ;  /* 0x0000761003057816 */ /* 0x040fe40000000005 */
[----:B------:R-:W-:Y:S02]  /*1670*/  PRMT R4, R3, 0x7632, R4 ;  /* 0x0000763203047816 */ /* 0x000fe40000000004 */
[--C-:B------:R-:W-:Y:S02]  /*1680*/  SHF.R.U32.HI R13, RZ, 0x18, R11.reuse ;  /* 0x00000018ff0d7819 */ /* 0x100fe4000001160b */
[----:B------:R-:W-:Y:S02]  /*1690*/  SHF.R.U32.HI R21, RZ, 0x8, R11 ;  /* 0x00000008ff157819 */ /* 0x000fe4000001160b */
[C---:B------:R-:W-:Y:S02]  /*16a0*/  PRMT R9, R11.reuse, 0x7610, R9 ;  /* 0x000076100b097816 */ /* 0x040fe40000000009 */
[----:B------:R-:W-:-:S02]  /*16b0*/  PRMT R8, R11, 0x7632, R8 ;  /* 0x000076320b087816 */ /* 0x000fc40000000008 */
[--C-:B------:R-:W-:Y:S02]  /*16c0*/  SHF.R.U32.HI R3, RZ, 0x18, R6.reuse ;  /* 0x00000018ff037819 */ /* 0x100fe40000011606 */
[----:B------:R-:W-:Y:S02]  /*16d0*/  SHF.R.U32.HI R15, RZ, 0x8, R6 ;  /* 0x00000008ff0f7819 */ /* 0x000fe40000011606 */
[----:B------:R-:W-:Y:S02]  /*16e0*/  PRMT R7, R6, 0x7610, R7 ;  /* 0x0000761006077816 */ /* 0x000fe40000000007 */
[--C-:B------:R-:W-:Y:S02]  /*16f0*/  SHF.R.U32.HI R14, RZ, 0x18, R10.reuse ;  /* 0x00000018ff0e7819 */ /* 0x100fe4000001160a */
[----:B------:R-:W-:Y:S02]  /*1700*/  SHF.R.U32.HI R27, RZ, 0x8, R10 ;  /* 0x00000008ff1b7819 */ /* 0x000fe4000001160a */
[----:B------:R-:W-:-:S02]  /*1710*/  PRMT R11, R10, 0x7610, R11 ;  /* 0x000076100a0b7816 */ /* 0x000fc4000000000b */
[----:B------:R-:W-:Y:S02]  /*1720*/  PRMT R6, R6, 0x7632, R6 ;  /* 0x0000763206067816 */ /* 0x000fe40000000006 */
[----:B------:R-:W-:Y:S01]  /*1730*/  PRMT R10, R10, 0x7632, R10 ;  /* 0x000076320a0a7816 */ /* 0x000fe2000000000a */
[----:B------:R-:W-:Y:S06]  /*1740*/  BRA.U UP0, `(.L_x_2) ;  /* 0xffffffed00887547 */ /* 0x000fec000b83ffff */
[----:B------:R-:W0:Y:S02]  /*1750*/  LDC.64 R16, c[0x0][0x380] ;  /* 0x0000e000ff107b82 */ /* 0x000e240000000a00 */
[----:B0-----:R-:W-:-:S05]  /*1760*/  IMAD.WIDE R16, R0, 0x10, R16 ;  /* 0x0000001000107825 */ /* 0x001fca00078e0210 */
[----:B------:R0:W-:Y:S04]  /*1770*/  STG.E.U8 desc[UR10][R16.64], R5 ;  /* 0x0000000510007986 */ /* 0x0001e8000c10110a */
        /* <DEDUP_REMOVED lines=14> */
[----:B------:R0:W-:Y:S02]  /*1860*/  STG.E.U8 desc[UR10][R16.64+0xf], R14 ;  /* 0x00000f0e10007986 */ /* 0x0001e4000c10110a */
.L_x_0:
[----:B0-----:R-:W0:Y:S02]  /*1870*/  LDC.64 R16, c[0x0][0x388] ;  /* 0x0000e200ff107b82 */ /* 0x001e240000000a00 */
[----:B0-----:R-:W-:-:S05]  /*1880*/  IMAD.WIDE R16, R0, 0x10, R16 ;  /* 0x0000001000107825 */ /* 0x001fca00078e0210 */
[----:B------:R-:W-:Y:S04]  /*1890*/  STG.E.U8 desc[UR10][R16.64], R5 ;  /* 0x0000000510007986 */ /* 0x000fe8000c10110a */
        /* <DEDUP_REMOVED lines=14> */
[----:B------:R-:W-:Y:S01]  /*1980*/  STG.E.U8 desc[UR10][R16.64+0xf], R14 ;  /* 0x00000f0e10007986 */ /* 0x000fe2000c10110a */
[----:B------:R-:W-:Y:S05]  /*1990*/  EXIT ;  /* 0x000000000000794d */ /* 0x000fea0003800000 */
.L_x_3:
[----:B------:R-:W-:-:S00]  /*19a0*/  BRA `(.L_x_3) ;  /* 0xfffffffc00fc7947 */ /* 0x000fc0000383ffff */
[----:B------:R-:W-:-:S00]  /*19b0*/  NOP ;  /* 0x0000000000007918 */ /* 0x000fc00000000000 */
        /* <DEDUP_REMOVED lines=12> */
.L_x_8:


//--------------------- .text._Z14gostDecipheredPyS_ --------------------------
	.section	.text._Z14gostDecipheredPyS_,"ax",@progbits
	.align	128
        .global         _Z14gostDecipheredPyS_
        .type           _Z14gostDecipheredPyS_,@function
        .size           _Z14gostDecipheredPyS_,(.L_x_9 - _Z14gostDecipheredPyS_)
        .other          _Z14gostDecipheredPyS_,@"STO_CUDA_ENTRY STV_DEFAULT"
_Z14gostDecipheredPyS_:
.text._Z14gostDecipheredPyS_:
[----:B------:R-:W-:Y:S01]  /*0000*/  LDC R1, c[0x0][0x37c] ;  /* 0x0000df00ff017b82 */ /* 0x000fe20000000800 */
[----:B------:R-:W0:Y:S07]  /*0010*/  S2R R5, SR_TID.X ;  /* 0x0000000000057919 */ /* 0x000e2e0000002100 */
[----:B------:R-:W0:Y:S01]  /*0020*/  S2UR UR4, SR_CTAID.X ;  /* 0x00000000000479c3 */ /* 0x000e220000002500 */
[----:B------:R-:W1:Y:S07]  /*0030*/  LDCU.64 UR8, c[0x0][0x358] ;  /* 0x00006b00ff0877ac */ /* 0x000e6e0008000a00 */
[----:B------:R-:W0:Y:S08]  /*0040*/  LDC R0, c[0x0][0x360] ;  /* 0x0000d800ff007b82 */ /* 0x000e300000000800 */
[----:B------:R-:W2:Y:S01]  /*0050*/  LDC.64 R2, c[0x0][0x380] ;  /* 0x0000e000ff027b82 */ /* 0x000ea20000000a00 */
[----:B0-----:R-:W-:-:S04]  /*0060*/  IMAD R0, R0, UR4, R5 ;  /* 0x0000000400007c24 */ /* 0x001fc8000f8e0205 */
[----:B--2---:R-:W-:-:S06]  /*0070*/  IMAD.WIDE R2, R0, 0x8, R2 ;  /* 0x0000000800027825 */ /* 0x004fcc00078e0202 */
[----:B-1----:R-:W5:Y:S01]  /*0080*/  LDG.E.64 R2, desc[UR8][R2.64] ;  /* 0x0000000802027981 */ /* 0x002f62000c1e1b00 */
[----:B------:R-:W-:Y:S01]  /*0090*/  UMOV UR4, URZ ;  /* 0x000000ff00047c82 */ /* 0x000fe20008000000 */
[----:B------:R-:W-:-:S05]  /*00a0*/  UMOV UR5, URZ ;  /* 0x000000ff00057c82 */ /* 0x000fca0008000000 */
.L_x_4:
[----:B------:R-:W-:Y:S02]  /*00b0*/  UIADD3 UR7, UPT, UPT, UR4, 0x1, URZ ;  /* 0x0000000104077890 */ /* 0x000fe4000fffe0ff */
[----:B------:R-:W-:Y:S02]  /*00c0*/  UIADD3 UR6, UPT, UPT, UR5, -0x1, URZ ;  /* 0xffffffff05067890 */ /* 0x000fe4000fffe0ff */
[----:B------:R-:W-:Y:S01]  /*00d0*/  UISETP.GE.U32.AND UP0, UPT, UR7, 0x9, UPT ;  /* 0x000000090700788c */ /* 0x000fe2000bf06070 */
[----:B------:R-:W-:Y:S01]  /*00e0*/  UMOV UR10, 0x100 ;  /* 0x00000100000a7882 */ /* 0x000fe20000000000 */
[----:B------:R-:W-:Y:S02]  /*00f0*/  UIADD3 UR5, UPT, UPT, UR5, -0x2, URZ ;  /* 0xfffffffe05057890 */ /* 0x000fe4000fffe0ff */
[----:B------:R-:W-:Y:S02]  /*0100*/  USEL UR6, UR4, UR6, !UP0 ;  /* 0x0000000604067287 */ /* 0x000fe4000c000000 */
[----:B------:R-:W-:-:S02]  /*0110*/  UISETP.GT.U32.AND UP0, UPT, UR7, 0x7, UPT ;  /* 0x000000070700788c */ /* 0x000fc4000bf04070 */
[----:B------:R-:W-:Y:S02]  /*0120*/  USHF.L.U32 UR6, UR6, 0x2, URZ ;  /* 0x0000000206067899 */ /* 0x000fe400080006ff */
[----:B------:R-:W-:Y:S02]  /*0130*/  UIADD3 UR4, UPT, UPT, UR4, 0x2, URZ ;  /* 0x0000000204047890 */ /* 0x000fe4000fffe0ff */
[----:B------:R-:W-:-:S12]  /*0140*/  ULOP3.LUT UR6, UR6, 0x1c, URZ, 0xc0, !UPT ;  /* 0x0000001c06067892 */ /* 0x000fd8000f8ec0ff */
[----:B------:R-:W0:Y:S02]  /*0150*/  LDCU UR6, c[0x3][UR6] ;  /* 0x00c00000060677ac */ /* 0x000e240008000800 */
[----:B0----5:R-:W-:Y:S01]  /*0160*/  VIADD R4, R3, UR6 ;  /* 0x0000000603047c36 */ /* 0x021fe20008000000 */
[----:B------:R-:W-:-:S04]  /*0170*/  ULOP3.LUT UR6, URZ, UR7, URZ, 0x33, !UPT ;  /* 0x00000007ff067292 */ /* 0x000fc8000f8e33ff */
[--C-:B------:R-:W-:Y:S01]  /*0180*/  SHF.R.U32.HI R5, RZ, 0x17, R4.reuse ;  /* 0x00000017ff057819 */ /* 0x100fe20000011604 */
[----:B------:R-:W-:Y:S01]  /*0190*/  USEL UR6, UR6, UR7, UP0 ;  /* 0x0000000706067287 */ /* 0x000fe20008000000 */
[--C-:B------:R-:W-:Y:S01]  /*01a0*/  SHF.R.U32.HI R8, RZ, 0xf, R4.reuse ;  /* 0x0000000fff087819 */ /* 0x100fe20000011604 */
[----:B------:R-:W-:Y:S01]  /*01b0*/  UISETP.NE.AND UP0, UPT, UR7, 0x1f, UPT ;  /* 0x0000001f0700788c */ /* 0x000fe2000bf05270 */
[----:B------:R-:W-:Y:S01]  /*01c0*/  LOP3.LUT R6, R5, 0x1e, RZ, 0xc0, !PT ;  /* 0x0000001e05067812 */ /* 0x000fe200078ec0ff */
[----:B------:R-:W-:Y:S01]  /*01d0*/  USHF.L.U32 UR6, UR6, 0x2, URZ ;  /* 0x0000000206067899 */ /* 0x000fe200080006ff */
[--C-:B------:R-:W-:Y:S02]  /*01e0*/  SHF.R.U32.HI R5, RZ, 0x1c, R4.reuse ;  /* 0x0000001cff057819 */ /* 0x100fe40000011604 */
[----:B------:R-:W-:Y:S01]  /*01f0*/  LOP3.LUT R8, R8, 0x1e, RZ, 0xc0, !PT ;  /* 0x0000001e08087812 */ /* 0x000fe200078ec0ff */
[----:B------:R-:W-:Y:S01]  /*0200*/  ULOP3.LUT UR6, UR6, 0x1c, URZ, 0xc0, !UPT ;  /* 0x0000001c06067892 */ /* 0x000fe2000f8ec0ff */
[----:B------:R-:W-:Y:S01]  /*0210*/  LEA R5, R5, UR10, 0x1 ;  /* 0x0000000a05057c11 */ /* 0x000fe2000f8e08ff */
[----:B------:R-:W0:Y:S01]  /*0220*/  LDC.U16 R6, c[0x3][R6+0xe0] ;  /* 0x00c0380006067b82 */ /* 0x000e220000000400 */
[----:B------:R-:W-:-:S02]  /*0230*/  SHF.R.U32.HI R7, RZ, 0x13, R4 ;  /* 0x00000013ff077819 */ /* 0x000fc40000011604 */
[--C-:B------:R-:W-:Y:S02]  /*0240*/  SHF.R.U32.HI R10, RZ, 0x7, R4.reuse ;  /* 0x00000007ff0a7819 */ /* 0x100fe40000011604 */
[----:B------:R-:W-:Y:S02]  /*0250*/  LOP3.LUT R14, R7, 0x1e, RZ, 0xc0, !PT ;  /* 0x0000001e070e7812 */ /* 0x000fe400078ec0ff */
[----:B------:R-:W-:Y:S01]  /*0260*/  LOP3.LUT R10, R10, 0x1e, RZ, 0xc0, !PT ;  /* 0x0000001e0a0a7812 */ /* 0x000fe200078ec0ff */
[----:B------:R-:W1:Y:S01]  /*0270*/  LDC.U16 R5, c[0x3][R5] ;  /* 0x00c0000005057b82 */ /* 0x000e620000000400 */
[--C-:B------:R-:W-:Y:S01]  /*0280*/  SHF.R.U32.HI R9, RZ, 0xb, R4.reuse ;  /* 0x0000000bff097819 */ /* 0x100fe20000011604 */
[----:B------:R-:W2:Y:S01]  /*0290*/  LDCU UR6, c[0x3][UR6] ;  /* 0x00c00000060677ac */ /* 0x000ea20008000800 */
[----:B------:R-:W-:Y:S01]  /*02a0*/  SHF.R.U32.HI R11, RZ, 0x3, R4 ;  /* 0x00000003ff0b7819 */ /* 0x000fe20000011604 */
[----:B------:R-:W-:Y:S01]  /*02b0*/  IMAD.SHL.U32 R4, R4, 0x2, RZ ;  /* 0x0000000204047824 */ /* 0x000fe200078e00ff */
[----:B------:R-:W-:-:S02]  /*02c0*/  LOP3.LUT R13, R9, 0x1e, RZ, 0xc0, !PT ;  /* 0x0000001e090d7812 */ /* 0x000fc400078ec0ff */
[----:B------:R-:W-:Y:S01]  /*02d0*/  LOP3.LUT R12, R11, 0x1e, RZ, 0xc0, !PT ;  /* 0x0000001e0b0c7812 */ /* 0x000fe200078ec0ff */
[----:B------:R-:W3:Y:S01]  /*02e0*/  LDC.U16 R8, c[0x3][R8+0xa0] ;  /* 0x00c0280008087b82 */ /* 0x000ee20000000400 */
[----:B------:R-:W-:-:S07]  /*02f0*/  LOP3.LUT R11, R4, 0x1e, RZ, 0xc0, !PT ;  /* 0x0000001e040b7812 */ /* 0x000fce00078ec0ff */
[----:B------:R-:W4:Y:S08]  /*0300*/  LDC.U16 R7, c[0x3][R14+0xc0] ;  /* 0x00c030000e077b82 */ /* 0x000f300000000400 */
[----:B------:R-:W2:Y:S08]  /*0310*/  LDC.U16 R10, c[0x3][R10+0x60] ;  /* 0x00c018000a0a7b82 */ /* 0x000eb00000000400 */
[----:B------:R-:W2:Y:S08]  /*0320*/  LDC.S16 R9, c[0x3][R13+0x80] ;  /* 0x00c020000d097b82 */ /* 0x000eb00000000600 */
[----:B------:R-:W2:Y:S01]  /*0330*/  LDC.S16 R4, c[0x3][R12+0x40] ;  /* 0x00c010000c047b82 */ /* 0x000ea20000000600 */
[----:B0-----:R-:W-:-:S07]  /*0340*/  PRMT R6, R6, 0x9910, RZ ;  /* 0x0000991006067816 */ /* 0x001fce00000000ff */
[----:B------:R-:W0:Y:S01]  /*0350*/  LDC.S16 R11, c[0x3][R11+0x20] ;  /* 0x00c008000b0b7b82 */ /* 0x000e220000000600 */
[----:B-1----:R-:W-:Y:S01]  /*0360*/  IMAD R6, R5, 0x10, R6 ;  /* 0x0000001005067824 */ /* 0x002fe200078e0206 */
[----:B---3--:R-:W-:-:S03]  /*0370*/  PRMT R15, R8, 0x9910, RZ ;  /* 0x00009910080f7816 */ /* 0x008fc600000000ff */
[----:B----4-:R-:W-:Y:S02]  /*0380*/  IMAD.U32 R7, R6, 0x10, R7 ;  /* 0x0000001006077824 */ /* 0x010fe400078e0007 */
[----:B------:R-:W-:-:S04]  /*0390*/  IMAD.MOV.U32 R6, RZ, RZ, R15 ;  /* 0x000000ffff067224 */ /* 0x000fc800078e000f */
[----:B------:R-:W-:Y:S01]  /*03a0*/  IMAD R6, R7, 0x10, R6 ;  /* 0x0000001007067824 */ /* 0x000fe200078e0206 */
[----:B--2---:R-:W-:-:S03]  /*03b0*/  PRMT R5, R10, 0x9910, RZ ;  /* 0x000099100a057816 */ /* 0x004fc600000000ff */
[----:B------:R-:W-:Y:S02]  /*03c0*/  IMAD.U32 R9, R6, 0x10, R9 ;  /* 0x0000001006097824 */ /* 0x000fe400078e0009 */
[----:B------:R-:W-:-:S04]  /*03d0*/  IMAD.MOV.U32 R6, RZ, RZ, R5 ;  /* 0x000000ffff067224 */ /* 0x000fc800078e0005 */
[----:B------:R-:W-:-:S04]  /*03e0*/  IMAD R9, R9, 0x10, R6 ;  /* 0x0000001009097824 */ /* 0x000fc800078e0206 */
[----:B------:R-:W-:-:S04]  /*03f0*/  IMAD.U32 R4, R9, 0x10, R4 ;  /* 0x0000001009047824 */ /* 0x000fc800078e0004 */
[----:B0-----:R-:W-:-:S05]  /*0400*/  IMAD R4, R4, 0x10, R11 ;  /* 0x0000001004047824 */ /* 0x001fca00078e020b */
[----:B------:R-:W-:-:S04]  /*0410*/  SHF.L.W.U32.HI R4, R4, 0x1, R4 ;  /* 0x0000000104047819 */ /* 0x000fc80000010e04 */
        /* <DEDUP_REMOVED lines=10> */
[----:B------:R-:W-:-:S05]  /*04c0*/  LOP3.LUT R2, R5, R2, RZ, 0x3c, !PT ;  /* 0x0000000205027212 */ /* 0x000fca00078e3cff */
[----:B------:R-:W-:-:S05]  /*04d0*/  VIADD R4, R2, UR6 ;  /* 0x0000000602047c36 */ /* 0x000fca0008000000 */
[--C-:B------:R-:W-:Y:S02]  /*04e0*/  SHF.R.U32.HI R5, RZ, 0x17, R4.reuse ;  /* 0x00000017ff057819 */ /* 0x100fe40000011604 */
[--C-:B------:R-:W-:Y:S02]  /*04f0*/  SHF.R.U32.HI R8, RZ, 0xf, R4.reuse ;  /* 0x0000000fff087819 */ /* 0x100fe40000011604 */
[----:B------:R-:W-:Y:S02]  /*0500*/  LOP3.LUT R6, R5, 0x1e, RZ, 0xc0, !PT ;  /* 0x0000001e05067812 */ /* 0x000fe400078ec0ff */
[--C-:B------:R-:W-:Y:S02]  /*0510*/  SHF.R.U32.HI R5, RZ, 0x1c, R4.reuse ;  /* 0x0000001cff057819 */ /* 0x100fe40000011604 */
[----:B------:R-:W-:Y:S02]  /*0520*/  LOP3.LUT R8, R8, 0x1e, RZ, 0xc0, !PT ;  /* 0x0000001e08087812 */ /* 0x000fe400078ec0ff */
[----:B------:R-:W-:Y:S01]  /*0530*/  LEA R5, R5, UR10, 0x1 ;  /* 0x0000000a05057c11 */ /* 0x000fe2000f8e08ff */
[----:B------:R-:W0:Y:S01]  /*0540*/  LDC.U16 R6, c[0x3][R6+0xe0] ;  /* 0x00c0380006067b82 */ /* 0x000e220000000400 */
[----:B------:R-:W-:-:S02]  /*0550*/  SHF.R.U32.HI R7, RZ, 0x13, R4 ;  /* 0x00000013ff077819 */ /* 0x000fc40000011604 */
[--C-:B------:R-:W-:Y:S02]  /*0560*/  SHF.R.U32.HI R10, RZ, 0x7, R4.reuse ;  /* 0x00000007ff0a7819 */ /* 0x100fe40000011604 */
[----:B------:R-:W-:Y:S02]  /*0570*/  LOP3.LUT R14, R7, 0x1e, RZ, 0xc0, !PT ;  /* 0x0000001e070e7812 */ /* 0x000fe400078ec0ff */
[----:B------:R-:W-:Y:S01]  /*0580*/  LOP3.LUT R10, R10, 0x1e, RZ, 0xc0, !PT ;  /* 0x0000001e0a0a7812 */ /* 0x000fe200078ec0ff */
[----:B------:R-:W1:Y:S01]  /*0590*/  LDC.U16 R5, c[0x3][R5] ;  /* 0x00c0000005057b82 */ /* 0x000e620000000400 */
[--C-:B------:R-:W-:Y:S02]  /*05a0*/  SHF.R.U32.HI R9, RZ, 0xb, R4.reuse ;  /* 0x0000000bff097819 */ /* 0x100fe40000011604 */
[----:B------:R-:W-:Y:S01]  /*05b0*/  SHF.R.U32.HI R11, RZ, 0x3, R4 ;  /* 0x00000003ff0b7819 */ /* 0x000fe20000011604 */
[----:B------:R-:W-:Y:S01]  /*05c0*/  IMAD.SHL.U32 R4, R4, 0x2, RZ ;  /* 0x0000000204047824 */ /* 0x000fe200078e00ff */
[----:B------:R-:W-:-:S02]  /*05d0*/  LOP3.LUT R13, R9, 0x1e, RZ, 0xc0, !PT ;  /* 0x0000001e090d7812 */ /* 0x000fc400078ec0ff */
[----:B------:R-:W-:Y:S01]  /*05e0*/  LOP3.LUT R12, R11, 0x1e, RZ, 0xc0, !PT ;  /* 0x0000001e0b0c7812 */ /* 0x000fe200078ec0ff */
[----:B------:R-:W2:Y:S01]  /*05f0*/  LDC.U16 R8, c[0x3][R8+0xa0] ;  /* 0x00c0280008087b82 */ /* 0x000ea20000000400 */
[----:B------:R-:W-:-:S07]  /*0600*/  LOP3.LUT R11, R4, 0x1e, RZ, 0xc0, !PT ;  /* 0x0000001e040b7812 */ /* 0x000fce00078ec0ff */
[----:B------:R-:W3:Y:S08]  /*0610*/  LDC.U16 R7, c[0x3][R14+0xc0] ;  /* 0x00c030000e077b82 */ /* 0x000ef00000000400 */
[----:B------:R-:W4:Y:S08]  /*0620*/  LDC.U16 R10, c[0x3][R10+0x60] ;  /* 0x00c018000a0a7b82 */ /* 0x000f300000000400 */
[----:B------:R-:W4:Y:S08]  /*0630*/  LDC.S16 R9, c[0x3][R13+0x80] ;  /* 0x00c020000d097b82 */ /* 0x000f300000000600 */
[----:B------:R-:W4:Y:S01]  /*0640*/  LDC.S16 R4, c[0x3][R12+0x40] ;  /* 0x00c010000c047b82 */ /* 0x000f220000000600 */
[----:B0-----:R-:W-:-:S07]  /*0650*/  PRMT R6, R6, 0x9910, RZ ;  /* 0x0000991006067816 */ /* 0x001fce00000000ff */
[----:B------:R-:W0:Y:S01]  /*0660*/  LDC.S16 R11, c[0x3][R11+0x20] ;  /* 0x00c008000b0b7b82 */ /* 0x000e220000000600 */
[----:B-1----:R-:W-:Y:S01]  /*0670*/  IMAD R6, R5, 0x10, R6 ;  /* 0x0000001005067824 */ /* 0x002fe200078e0206 */
[----:B--2---:R-:W-:-:S03]  /*0680*/  PRMT R15, R8, 0x9910, RZ ;  /* 0x00009910080f7816 */ /* 0x004fc600000000ff */
[----:B---3--:R-:W-:Y:S02]  /*0690*/  IMAD.U32 R7, R6, 0x10, R7 ;  /* 0x0000001006077824 */ /* 0x008fe400078e0007 */
[----:B------:R-:W-:-:S04]  /*06a0*/  IMAD.MOV.U32 R6, RZ, RZ, R15 ;  /* 0x000000ffff067224 */ /* 0x000fc800078e000f */
[----:B------:R-:W-:Y:S01]  /*06b0*/  IMAD R6, R7, 0x10, R6 ;  /* 0x0000001007067824 */ /* 0x000fe200078e0206 */
[----:B----4-:R-:W-:-:S03]  /*06c0*/  PRMT R5, R10, 0x9910, RZ ;  /* 0x000099100a057816 */ /* 0x010fc600000000ff */
        /* <DEDUP_REMOVED lines=16> */
[----:B------:R-:W-:Y:S01]  /*07d0*/  LOP3.LUT R3, R4, R3, RZ, 0x3c, !PT ;  /* 0x0000000304037212 */ /* 0x000fe200078e3cff */
[----:B------:R-:W-:Y:S06]  /*07e0*/  BRA.U UP0, `(.L_x_4) ;  /* 0xfffffff900307547 */ /* 0x000fec000b83ffff */
[----:B------:R-:W0:Y:S02]  /*07f0*/  LDC.64 R4, c[0x0][0x388] ;  /* 0x0000e200ff047b82 */ /* 0x000e240000000a00 */
[----:B0-----:R-:W-:-:S05]  /*0800*/  IMAD.WIDE R4, R0, 0x8, R4 ;  /* 0x0000000800047825 */ /* 0x001fca00078e0204 */
[----:B------:R-:W-:Y:S01]  /*0810*/  STG.E.64 desc[UR8][R4.64], R2 ;  /* 0x0000000204007986 */ /* 0x000fe2000c101b08 */
[----:B------:R-:W-:Y:S05]  /*0820*/  EXIT ;  /* 0x000000000000794d */ /* 0x000fea0003800000 */
.L_x_5:
        /* <DEDUP_REMOVED lines=13> */
.L_x_9:


//--------------------- .text._Z11gostEncryptPyS_ --------------------------
	.section	.text._Z11gostEncryptPyS_,"ax",@progbits
	.align	128
        .global         _Z11gostEncryptPyS_
        .type           _Z11gostEncryptPyS_,@function
        .size           _Z11gostEncryptPyS_,(.L_x_10 - _Z11gostEncryptPyS_)
        .other          _Z11gostEncryptPyS_,@"STO_CUDA_ENTRY STV_DEFAULT"
_Z11gostEncryptPyS_:
.text._Z11gostEncryptPyS_:
        /* <DEDUP_REMOVED lines=11> */
.L_x_6:
        /* <DEDUP_REMOVED lines=120> */
.L_x_7:
        /* <DEDUP_REMOVED lines=13> */
.L_x_10:


//--------------------- .nv.shared.reserved.0     --------------------------
	.section	.nv.shared.reserved.0,"aw",@nobits
	.weak		__nv_reservedSMEM_offset_0_alias
	.size		__nv_reservedSMEM_offset_0_alias, 0, 64
	.other		__nv_reservedSMEM_offset_0_alias,@"STO_CUDA_RESERVED_SHARED STV_DEFAULT"
__nv_reservedSMEM_offset_0_alias:
	.zero		0
	.zero		64


//--------------------- .nv.constant0._Z10aesEncryptP4nodeS0_i --------------------------
	.section	.nv.constant0._Z10aesEncryptP4nodeS0_i,"a",@progbits
	.sectionflags	@""
	.align	4
.nv.constant0._Z10aesEncryptP4nodeS0_i:
	.zero		916


//--------------------- .nv.constant0._Z14gostDecipheredPyS_ --------------------------
	.section	.nv.constant0._Z14gostDecipheredPyS_,"a",@progbits
	.sectionflags	@""
	.align	4
.nv.constant0._Z14gostDecipheredPyS_:
	.zero		912


//--------------------- .nv.constant0._Z11gostEncryptPyS_ --------------------------
	.section	.nv.constant0._Z11gostEncryptPyS_,"a",@progbits
	.sectionflags	@""
	.align	4
.nv.constant0._Z11gostEncryptPyS_:
	.zero		912


//--------------------- SYMBOLS --------------------------

	.type		.nv.reservedSmem.offset0,@object
	.size		.nv.reservedSmem.offset0,0x4
